//
// Generated by NVIDIA NVVM Compiler
//
// Compiler Build ID: CL-36424714
// Cuda compilation tools, release 13.0, V13.0.88
// Based on NVVM 20.0.0
//

.version 9.0
.target sm_100
.address_size 64

	// .globl	_Z9heq2_maskPj14__nv_bfloat162S0_

.visible .entry _Z9heq2_maskPj14__nv_bfloat162S0_(
	.param .u64 .ptr .align 1 _Z9heq2_maskPj14__nv_bfloat162S0__param_0,
	.param .align 4 .b8 _Z9heq2_maskPj14__nv_bfloat162S0__param_1[4],
	.param .align 4 .b8 _Z9heq2_maskPj14__nv_bfloat162S0__param_2[4]
)
{
	.reg .b32 	%r<4>;
	.reg .b64 	%rd<3>;

	ld.param.u64 	%rd1, [_Z9heq2_maskPj14__nv_bfloat162S0__param_0];
	cvta.to.global.u64 	%rd2, %rd1;
	ld.param.u32 	%r2, [_Z9heq2_maskPj14__nv_bfloat162S0__param_1];
	ld.param.u32 	%r3, [_Z9heq2_maskPj14__nv_bfloat162S0__param_2];
	// begin inline asm
	{ set.eq.u32.bf16x2 %r1,%r2,%r3;
}
	// end inline asm
	st.global.u32 	[%rd2], %r1;
	ret;

}
	// .globl	_Z10hequ2_maskPj14__nv_bfloat162S0_
.visible .entry _Z10hequ2_maskPj14__nv_bfloat162S0_(
	.param .u64 .ptr .align 1 _Z10hequ2_maskPj14__nv_bfloat162S0__param_0,
	.param .align 4 .b8 _Z10hequ2_maskPj14__nv_bfloat162S0__param_1[4],
	.param .align 4 .b8 _Z10hequ2_maskPj14__nv_bfloat162S0__param_2[4]
)
{
	.reg .b32 	%r<4>;
	.reg .b64 	%rd<3>;

	ld.param.u64 	%rd1, [_Z10hequ2_maskPj14__nv_bfloat162S0__param_0];
	cvta.to.global.u64 	%rd2, %rd1;
	ld.param.u32 	%r2, [_Z10hequ2_maskPj14__nv_bfloat162S0__param_1];
	ld.param.u32 	%r3, [_Z10hequ2_maskPj14__nv_bfloat162S0__param_2];
	// begin inline asm
	{ set.equ.u32.bf16x2 %r1,%r2,%r3;
}
	// end inline asm
	st.global.u32 	[%rd2], %r1;
	ret;

}
	// .globl	_Z9hge2_maskPj14__nv_bfloat162S0_
.visible .entry _Z9hge2_maskPj14__nv_bfloat162S0_(
	.param .u64 .ptr .align 1 _Z9hge2_maskPj14__nv_bfloat162S0__param_0,
	.param .align 4 .b8 _Z9hge2_maskPj14__nv_bfloat162S0__param_1[4],
	.param .align 4 .b8 _Z9hge2_maskPj14__nv_bfloat162S0__param_2[4]
)
{
	.reg .b32 	%r<4>;
	.reg .b64 	%rd<3>;

	ld.param.u64 	%rd1, [_Z9hge2_maskPj14__nv_bfloat162S0__param_0];
	cvta.to.global.u64 	%rd2, %rd1;
	ld.param.u32 	%r2, [_Z9hge2_maskPj14__nv_bfloat162S0__param_1];
	ld.param.u32 	%r3, [_Z9hge2_maskPj14__nv_bfloat162S0__param_2];
	// begin inline asm
	{ set.ge.u32.bf16x2 %r1,%r2,%r3;
}
	// end inline asm
	st.global.u32 	[%rd2], %r1;
	ret;

}
	// .globl	_Z10hgeu2_maskPj14__nv_bfloat162S0_
.visible .entry _Z10hgeu2_maskPj14__nv_bfloat162S0_(
	.param .u64 .ptr .align 1 _Z10hgeu2_maskPj14__nv_bfloat162S0__param_0,
	.param .align 4 .b8 _Z10hgeu2_maskPj14__nv_bfloat162S0__param_1[4],
	.param .align 4 .b8 _Z10hgeu2_maskPj14__nv_bfloat162S0__param_2[4]
)
{
	.reg .b32 	%r<4>;
	.reg .b64 	%rd<3>;

	ld.param.u64 	%rd1, [_Z10hgeu2_maskPj14__nv_bfloat162S0__param_0];
	cvta.to.global.u64 	%rd2, %rd1;
	ld.param.u32 	%r2, [_Z10hgeu2_maskPj14__nv_bfloat162S0__param_1];
	ld.param.u32 	%r3, [_Z10hgeu2_maskPj14__nv_bfloat162S0__param_2];
	// begin inline asm
	{ set.geu.u32.bf16x2 %r1,%r2,%r3;
}
	// end inline asm
	st.global.u32 	[%rd2], %r1;
	ret;

}
	// .globl	_Z9hgt2_maskPj14__nv_bfloat162S0_
.visible .entry _Z9hgt2_maskPj14__nv_bfloat162S0_(
	.param .u64 .ptr .align 1 _Z9hgt2_maskPj14__nv_bfloat162S0__param_0,
	.param .align 4 .b8 _Z9hgt2_maskPj14__nv_bfloat162S0__param_1[4],
	.param .align 4 .b8 _Z9hgt2_maskPj14__nv_bfloat162S0__param_2[4]
)
{
	.reg .b32 	%r<4>;
	.reg .b64 	%rd<3>;

	ld.param.u64 	%rd1, [_Z9hgt2_maskPj14__nv_bfloat162S0__param_0];
	cvta.to.global.u64 	%rd2, %rd1;
	ld.param.u32 	%r2, [_Z9hgt2_maskPj14__nv_bfloat162S0__param_1];
	ld.param.u32 	%r3, [_Z9hgt2_maskPj14__nv_bfloat162S0__param_2];
	// begin inline asm
	{ set.gt.u32.bf16x2 %r1,%r2,%r3;
}
	// end inline asm
	st.global.u32 	[%rd2], %r1;
	ret;

}
	// .globl	_Z10hgtu2_maskPj14__nv_bfloat162S0_
.visible .entry _Z10hgtu2_maskPj14__nv_bfloat162S0_(
	.param .u64 .ptr .align 1 _Z10hgtu2_maskPj14__nv_bfloat162S0__param_0,
	.param .align 4 .b8 _Z10hgtu2_maskPj14__nv_bfloat162S0__param_1[4],
	.param .align 4 .b8 _Z10hgtu2_maskPj14__nv_bfloat162S0__param_2[4]
)
{
	.reg .b32 	%r<4>;
	.reg .b64 	%rd<3>;

	ld.param.u64 	%rd1, [_Z10hgtu2_maskPj14__nv_bfloat162S0__param_0];
	cvta.to.global.u64 	%rd2, %rd1;
	ld.param.u32 	%r2, [_Z10hgtu2_maskPj14__nv_bfloat162S0__param_1];
	ld.param.u32 	%r3, [_Z10hgtu2_maskPj14__nv_bfloat162S0__param_2];
	// begin inline asm
	{ set.gtu.u32.bf16x2 %r1,%r2,%r3;
}
	// end inline asm
	st.global.u32 	[%rd2], %r1;
	ret;

}
	// .globl	_Z9hle2_maskPj14__nv_bfloat162S0_
.visible .entry _Z9hle2_maskPj14__nv_bfloat162S0_(
	.param .u64 .ptr .align 1 _Z9hle2_maskPj14__nv_bfloat162S0__param_0,
	.param .align 4 .b8 _Z9hle2_maskPj14__nv_bfloat162S0__param_1[4],
	.param .align 4 .b8 _Z9hle2_maskPj14__nv_bfloat162S0__param_2[4]
)
{
	.reg .b32 	%r<4>;
	.reg .b64 	%rd<3>;

	ld.param.u64 	%rd1, [_Z9hle2_maskPj14__nv_bfloat162S0__param_0];
	cvta.to.global.u64 	%rd2, %rd1;
	ld.param.u32 	%r2, [_Z9hle2_maskPj14__nv_bfloat162S0__param_1];
	ld.param.u32 	%r3, [_Z9hle2_maskPj14__nv_bfloat162S0__param_2];
	// begin inline asm
	{ set.le.u32.bf16x2 %r1,%r2,%r3;
}
	// end inline asm
	st.global.u32 	[%rd2], %r1;
	ret;

}
	// .globl	_Z10hleu2_maskPj14__nv_bfloat162S0_
.visible .entry _Z10hleu2_maskPj14__nv_bfloat162S0_(
	.param .u64 .ptr .align 1 _Z10hleu2_maskPj14__nv_bfloat162S0__param_0,
	.param .align 4 .b8 _Z10hleu2_maskPj14__nv_bfloat162S0__param_1[4],
	.param .align 4 .b8 _Z10hleu2_maskPj14__nv_bfloat162S0__param_2[4]
)
{
	.reg .b32 	%r<4>;
	.reg .b64 	%rd<3>;

	ld.param.u64 	%rd1, [_Z10hleu2_maskPj14__nv_bfloat162S0__param_0];
	cvta.to.global.u64 	%rd2, %rd1;
	ld.param.u32 	%r2, [_Z10hleu2_maskPj14__nv_bfloat162S0__param_1];
	ld.param.u32 	%r3, [_Z10hleu2_maskPj14__nv_bfloat162S0__param_2];
	// begin inline asm
	{ set.leu.u32.bf16x2 %r1,%r2,%r3;
}
	// end inline asm
	st.global.u32 	[%rd2], %r1;
	ret;

}
	// .globl	_Z9hlt2_maskPj14__nv_bfloat162S0_
.visible .entry _Z9hlt2_maskPj14__nv_bfloat162S0_(
	.param .u64 .ptr .align 1 _Z9hlt2_maskPj14__nv_bfloat162S0__param_0,
	.param .align 4 .b8 _Z9hlt2_maskPj14__nv_bfloat162S0__param_1[4],
	.param .align 4 .b8 _Z9hlt2_maskPj14__nv_bfloat162S0__param_2[4]
)
{
	.reg .b32 	%r<4>;
	.reg .b64 	%rd<3>;

	ld.param.u64 	%rd1, [_Z9hlt2_maskPj14__nv_bfloat162S0__param_0];
	cvta.to.global.u64 	%rd2, %rd1;
	ld.param.u32 	%r2, [_Z9hlt2_maskPj14__nv_bfloat162S0__param_1];
	ld.param.u32 	%r3, [_Z9hlt2_maskPj14__nv_bfloat162S0__param_2];
	// begin inline asm
	{ set.lt.u32.bf16x2 %r1,%r2,%r3;
}
	// end inline asm
	st.global.u32 	[%rd2], %r1;
	ret;

}
	// .globl	_Z10hltu2_maskPj14__nv_bfloat162S0_
.visible .entry _Z10hltu2_maskPj14__nv_bfloat162S0_(
	.param .u64 .ptr .align 1 _Z10hltu2_maskPj14__nv_bfloat162S0__param_0,
	.param .align 4 .b8 _Z10hltu2_maskPj14__nv_bfloat162S0__param_1[4],
	.param .align 4 .b8 _Z10hltu2_maskPj14__nv_bfloat162S0__param_2[4]
)
{
	.reg .b32 	%r<4>;
	.reg .b64 	%rd<3>;

	ld.param.u64 	%rd1, [_Z10hltu2_maskPj14__nv_bfloat162S0__param_0];
	cvta.to.global.u64 	%rd2, %rd1;
	ld.param.u32 	%r2, [_Z10hltu2_maskPj14__nv_bfloat162S0__param_1];
	ld.param.u32 	%r3, [_Z10hltu2_maskPj14__nv_bfloat162S0__param_2];
	// begin inline asm
	{ set.ltu.u32.bf16x2 %r1,%r2,%r3;
}
	// end inline asm
	st.global.u32 	[%rd2], %r1;
	ret;

}
	// .globl	_Z9hne2_maskPj14__nv_bfloat162S0_
.visible .entry _Z9hne2_maskPj14__nv_bfloat162S0_(
	.param .u64 .ptr .align 1 _Z9hne2_maskPj14__nv_bfloat162S0__param_0,
	.param .align 4 .b8 _Z9hne2_maskPj14__nv_bfloat162S0__param_1[4],
	.param .align 4 .b8 _Z9hne2_maskPj14__nv_bfloat162S0__param_2[4]
)
{
	.reg .b32 	%r<4>;
	.reg .b64 	%rd<3>;

	ld.param.u64 	%rd1, [_Z9hne2_maskPj14__nv_bfloat162S0__param_0];
	cvta.to.global.u64 	%rd2, %rd1;
	ld.param.u32 	%r2, [_Z9hne2_maskPj14__nv_bfloat162S0__param_1];
	ld.param.u32 	%r3, [_Z9hne2_maskPj14__nv_bfloat162S0__param_2];
	// begin inline asm
	{ set.ne.u32.bf16x2 %r1,%r2,%r3;
}
	// end inline asm
	st.global.u32 	[%rd2], %r1;
	ret;

}
	// .globl	_Z10hneu2_maskPj14__nv_bfloat162S0_
.visible .entry _Z10hneu2_maskPj14__nv_bfloat162S0_(
	.param .u64 .ptr .align 1 _Z10hneu2_maskPj14__nv_bfloat162S0__param_0,
	.param .align 4 .b8 _Z10hneu2_maskPj14__nv_bfloat162S0__param_1[4],
	.param .align 4 .b8 _Z10hneu2_maskPj14__nv_bfloat162S0__param_2[4]
)
{
	.reg .b32 	%r<4>;
	.reg .b64 	%rd<3>;

	ld.param.u64 	%rd1, [_Z10hneu2_maskPj14__nv_bfloat162S0__param_0];
	cvta.to.global.u64 	%rd2, %rd1;
	ld.param.u32 	%r2, [_Z10hneu2_maskPj14__nv_bfloat162S0__param_1];
	ld.param.u32 	%r3, [_Z10hneu2_maskPj14__nv_bfloat162S0__param_2];
	// begin inline asm
	{ set.neu.u32.bf16x2 %r1,%r2,%r3;
}
	// end inline asm
	st.global.u32 	[%rd2], %r1;
	ret;

}


// ===== COMPILED SASS (sm_100) =====

	.target	sm_100

	.elftype	@"ET_EXEC"


//--------------------- .note.nv.tkinfo           --------------------------
	.section	.note.nv.tkinfo,"",@"SHT_NOTE"
	.sectionflags	@"SHF_NOTE_NV_TKINFO"
	.tkinfo
        /*0018*/ 	.word	0x00000002
        /*0030*/ 	.string	""
        /*0030*/ 	.string	"ptxas"
        /*0030*/ 	.string	"Cuda compilation tools, release 13.0, V13.0.88"
        /*0030*/ 	.string	"Build cuda_13.0.r13.0/compiler.36424714_0"
        /*0030*/ 	.string	"-arch sm_100 -m 64 "



//--------------------- .note.nv.cuinfo           --------------------------
	.section	.note.nv.cuinfo,"",@"SHT_NOTE"
	.sectionflags	@"SHF_NOTE_NV_CUINFO"
        /*0018*/ 	.short	0x0002
        /*001a*/ 	.short	0x0064
        /*001c*/ 	.short	0x0082
	.zero		2


//--------------------- .nv.info                  --------------------------
	.section	.nv.info,"",@"SHT_CUDA_INFO"
	.align	4


	//----- nvinfo : EIATTR_REGCOUNT
	.align		4
        /*0000*/ 	.byte	0x04, 0x2f
        /*0002*/ 	.short	(.L_1 - .L_0)
	.align		4
.L_0:
        /*0004*/ 	.word	index@(_Z9heq2_maskPj14__nv_bfloat162S0_)
        /*0008*/ 	.word	0x00000008


	//----- nvinfo : EIATTR_FRAME_SIZE
	.align		4
.L_1:
        /*000c*/ 	.byte	0x04, 0x11
        /*000e*/ 	.short	(.L_3 - .L_2)
	.align		4
.L_2:
        /*0010*/ 	.word	index@(_Z9heq2_maskPj14__nv_bfloat162S0_)
        /*0014*/ 	.word	0x00000000


	//----- nvinfo : EIATTR_REGCOUNT
	.align		4
.L_3:
        /*0018*/ 	.byte	0x04, 0x2f
        /*001a*/ 	.short	(.L_5 - .L_4)
	.align		4
.L_4:
        /*001c*/ 	.word	index@(_Z10hequ2_maskPj14__nv_bfloat162S0_)
        /*0020*/ 	.word	0x00000008


	//----- nvinfo : EIATTR_FRAME_SIZE
	.align		4
.L_5:
        /*0024*/ 	.byte	0x04, 0x11
        /*0026*/ 	.short	(.L_7 - .L_6)
	.align		4
.L_6:
        /*0028*/ 	.word	index@(_Z10hequ2_maskPj14__nv_bfloat162S0_)
        /*002c*/ 	.word	0x00000000


	//----- nvinfo : EIATTR_REGCOUNT
	.align		4
.L_7:
        /*0030*/ 	.byte	0x04, 0x2f
        /*0032*/ 	.short	(.L_9 - .L_8)
	.align		4
.L_8:
        /*0034*/ 	.word	index@(_Z9hge2_maskPj14__nv_bfloat162S0_)
        /*0038*/ 	.word	0x00000008


	//----- nvinfo : EIATTR_FRAME_SIZE
	.align		4
.L_9:
        /*003c*/ 	.byte	0x04, 0x11
        /*003e*/ 	.short	(.L_11 - .L_10)
	.align		4
.L_10:
        /*0040*/ 	.word	index@(_Z9hge2_maskPj14__nv_bfloat162S0_)
        /*0044*/ 	.word	0x00000000


	//----- nvinfo : EIATTR_REGCOUNT
	.align		4
.L_11:
        /*0048*/ 	.byte	0x04, 0x2f
        /*004a*/ 	.short	(.L_13 - .L_12)
	.align		4
.L_12:
        /*004c*/ 	.word	index@(_Z10hgeu2_maskPj14__nv_bfloat162S0_)
        /*0050*/ 	.word	0x00000008


	//----- nvinfo : EIATTR_FRAME_SIZE
	.align		4
.L_13:
        /*0054*/ 	.byte	0x04, 0x11
        /*0056*/ 	.short	(.L_15 - .L_14)
	.align		4
.L_14:
        /*0058*/ 	.word	index@(_Z10hgeu2_maskPj14__nv_bfloat162S0_)
        /*005c*/ 	.word	0x00000000


	//----- nvinfo : EIATTR_REGCOUNT
	.align		4
.L_15:
        /*0060*/ 	.byte	0x04, 0x2f
        /*0062*/ 	.short	(.L_17 - .L_16)
	.align		4
.L_16:
        /*0064*/ 	.word	index@(_Z9hgt2_maskPj14__nv_bfloat162S0_)
        /*0068*/ 	.word	0x00000008


	//----- nvinfo : EIATTR_FRAME_SIZE
	.align		4
.L_17:
        /*006c*/ 	.byte	0x04, 0x11
        /*006e*/ 	.short	(.L_19 - .L_18)
	.align		4
.L_18:
        /*0070*/ 	.word	index@(_Z9hgt2_maskPj14__nv_bfloat162S0_)
        /*0074*/ 	.word	0x00000000


	//----- nvinfo : EIATTR_REGCOUNT
	.align		4
.L_19:
        /*0078*/ 	.byte	0x04, 0x2f
        /*007a*/ 	.short	(.L_21 - .L_20)
	.align		4
.L_20:
        /*007c*/ 	.word	index@(_Z10hgtu2_maskPj14__nv_bfloat162S0_)
        /*0080*/ 	.word	0x00000008


	//----- nvinfo : EIATTR_FRAME_SIZE
	.align		4
.L_21:
        /*0084*/ 	.byte	0x04, 0x11
        /*0086*/ 	.short	(.L_23 - .L_22)
	.align		4
.L_22:
        /*0088*/ 	.word	index@(_Z10hgtu2_maskPj14__nv_bfloat162S0_)
        /*008c*/ 	.word	0x00000000


	//----- nvinfo : EIATTR_REGCOUNT
	.align		4
.L_23:
        /*0090*/ 	.byte	0x04, 0x2f
        /*0092*/ 	.short	(.L_25 - .L_24)
	.align		4
.L_24:
        /*0094*/ 	.word	index@(_Z9hle2_maskPj14__nv_bfloat162S0_)
        /*0098*/ 	.word	0x00000008


	//----- nvinfo : EIATTR_FRAME_SIZE
	.align		4
.L_25:
        /*009c*/ 	.byte	0x04, 0x11
        /*009e*/ 	.short	(.L_27 - .L_26)
	.align		4
.L_26:
        /*00a0*/ 	.word	index@(_Z9hle2_maskPj14__nv_bfloat162S0_)
        /*00a4*/ 	.word	0x00000000


	//----- nvinfo : EIATTR_REGCOUNT
	.align		4
.L_27:
        /*00a8*/ 	.byte	0x04, 0x2f
        /*00aa*/ 	.short	(.L_29 - .L_28)
	.align		4
.L_28:
        /*00ac*/ 	.word	index@(_Z10hleu2_maskPj14__nv_bfloat162S0_)
        /*00b0*/ 	.word	0x00000008


	//----- nvinfo : EIATTR_FRAME_SIZE
	.align		4
.L_29:
        /*00b4*/ 	.byte	0x04, 0x11
        /*00b6*/ 	.short	(.L_31 - .L_30)
	.align		4
.L_30:
        /*00b8*/ 	.word	index@(_Z10hleu2_maskPj14__nv_bfloat162S0_)
        /*00bc*/ 	.word	0x00000000


	//----- nvinfo : EIATTR_REGCOUNT
	.align		4
.L_31:
        /*00c0*/ 	.byte	0x04, 0x2f
        /*00c2*/ 	.short	(.L_33 - .L_32)
	.align		4
.L_32:
        /*00c4*/ 	.word	index@(_Z9hlt2_maskPj14__nv_bfloat162S0_)
        /*00c8*/ 	.word	0x00000008


	//----- nvinfo : EIATTR_FRAME_SIZE
	.align		4
.L_33:
        /*00cc*/ 	.byte	0x04, 0x11
        /*00ce*/ 	.short	(.L_35 - .L_34)
	.align		4
.L_34:
        /*00d0*/ 	.word	index@(_Z9hlt2_maskPj14__nv_bfloat162S0_)
        /*00d4*/ 	.word	0x00000000


	//----- nvinfo : EIATTR_REGCOUNT
	.align		4
.L_35:
        /*00d8*/ 	.byte	0x04, 0x2f
        /*00da*/ 	.short	(.L_37 - .L_36)
	.align		4
.L_36:
        /*00dc*/ 	.word	index@(_Z10hltu2_maskPj14__nv_bfloat162S0_)
        /*00e0*/ 	.word	0x00000008


	//----- nvinfo : EIATTR_FRAME_SIZE
	.align		4
.L_37:
        /*00e4*/ 	.byte	0x04, 0x11
        /*00e6*/ 	.short	(.L_39 - .L_38)
	.align		4
.L_38:
        /*00e8*/ 	.word	index@(_Z10hltu2_maskPj14__nv_bfloat162S0_)
        /*00ec*/ 	.word	0x00000000


	//----- nvinfo : EIATTR_REGCOUNT
	.align		4
.L_39:
        /*00f0*/ 	.byte	0x04, 0x2f
        /*00f2*/ 	.short	(.L_41 - .L_40)
	.align		4
.L_40:
        /*00f4*/ 	.word	index@(_Z9hne2_maskPj14__nv_bfloat162S0_)
        /*00f8*/ 	.word	0x00000008


	//----- nvinfo : EIATTR_FRAME_SIZE
	.align		4
.L_41:
        /*00fc*/ 	.byte	0x04, 0x11
        /*00fe*/ 	.short	(.L_43 - .L_42)
	.align		4
.L_42:
        /*0100*/ 	.word	index@(_Z9hne2_maskPj14__nv_bfloat162S0_)
        /*0104*/ 	.word	0x00000000


	//----- nvinfo : EIATTR_REGCOUNT
	.align		4
.L_43:
        /*0108*/ 	.byte	0x04, 0x2f
        /*010a*/ 	.short	(.L_45 - .L_44)
	.align		4
.L_44:
        /*010c*/ 	.word	index@(_Z10hneu2_maskPj14__nv_bfloat162S0_)
        /*0110*/ 	.word	0x00000008


	//----- nvinfo : EIATTR_FRAME_SIZE
	.align		4
.L_45:
        /*0114*/ 	.byte	0x04, 0x11
        /*0116*/ 	.short	(.L_47 - .L_46)
	.align		4
.L_46:
        /*0118*/ 	.word	index@(_Z10hneu2_maskPj14__nv_bfloat162S0_)
        /*011c*/ 	.word	0x00000000


	//----- nvinfo : EIATTR_MIN_STACK_SIZE
	.align		4
.L_47:
        /*0120*/ 	.byte	0x04, 0x12
        /*0122*/ 	.short	(.L_49 - .L_48)
	.align		4
.L_48:
        /*0124*/ 	.word	index@(_Z10hneu2_maskPj14__nv_bfloat162S0_)
        /*0128*/ 	.word	0x00000000


	//----- nvinfo : EIATTR_MIN_STACK_SIZE
	.align		4
.L_49:
        /*012c*/ 	.byte	0x04, 0x12
        /*012e*/ 	.short	(.L_51 - .L_50)
	.align		4
.L_50:
        /*0130*/ 	.word	index@(_Z9hne2_maskPj14__nv_bfloat162S0_)
        /*0134*/ 	.word	0x00000000


	//----- nvinfo : EIATTR_MIN_STACK_SIZE
	.align		4
.L_51:
        /*0138*/ 	.byte	0x04, 0x12
        /*013a*/ 	.short	(.L_53 - .L_52)
	.align		4
.L_52:
        /*013c*/ 	.word	index@(_Z10hltu2_maskPj14__nv_bfloat162S0_)
        /*0140*/ 	.word	0x00000000


	//----- nvinfo : EIATTR_MIN_STACK_SIZE
	.align		4
.L_53:
        /*0144*/ 	.byte	0x04, 0x12
        /*0146*/ 	.short	(.L_55 - .L_54)
	.align		4
.L_54:
        /*0148*/ 	.word	index@(_Z9hlt2_maskPj14__nv_bfloat162S0_)
        /*014c*/ 	.word	0x00000000


	//----- nvinfo : EIATTR_MIN_STACK_SIZE
	.align		4
.L_55:
        /*0150*/ 	.byte	0x04, 0x12
        /*0152*/ 	.short	(.L_57 - .L_56)
	.align		4
.L_56:
        /*0154*/ 	.word	index@(_Z10hleu2_maskPj14__nv_bfloat162S0_)
        /*0158*/ 	.word	0x00000000


	//----- nvinfo : EIATTR_MIN_STACK_SIZE
	.align		4
.L_57:
        /*015c*/ 	.byte	0x04, 0x12
        /*015e*/ 	.short	(.L_59 - .L_58)
	.align		4
.L_58:
        /*0160*/ 	.word	index@(_Z9hle2_maskPj14__nv_bfloat162S0_)
        /*0164*/ 	.word	0x00000000


	//----- nvinfo : EIATTR_MIN_STACK_SIZE
	.align		4
.L_59:
        /*0168*/ 	.byte	0x04, 0x12
        /*016a*/ 	.short	(.L_61 - .L_60)
	.align		4
.L_60:
        /*016c*/ 	.word	index@(_Z10hgtu2_maskPj14__nv_bfloat162S0_)
        /*0170*/ 	.word	0x00000000


	//----- nvinfo : EIATTR_MIN_STACK_SIZE
	.align		4
.L_61:
        /*0174*/ 	.byte	0x04, 0x12
        /*0176*/ 	.short	(.L_63 - .L_62)
	.align		4
.L_62:
        /*0178*/ 	.word	index@(_Z9hgt2_maskPj14__nv_bfloat162S0_)
        /*017c*/ 	.word	0x00000000


	//----- nvinfo : EIATTR_MIN_STACK_SIZE
	.align		4
.L_63:
        /*0180*/ 	.byte	0x04, 0x12
        /*0182*/ 	.short	(.L_65 - .L_64)
	.align		4
.L_64:
        /*0184*/ 	.word	index@(_Z10hgeu2_maskPj14__nv_bfloat162S0_)
        /*0188*/ 	.word	0x00000000


	//----- nvinfo : EIATTR_MIN_STACK_SIZE
	.align		4
.L_65:
        /*018c*/ 	.byte	0x04, 0x12
        /*018e*/ 	.short	(.L_67 - .L_66)
	.align		4
.L_66:
        /*0190*/ 	.word	index@(_Z9hge2_maskPj14__nv_bfloat162S0_)
        /*0194*/ 	.word	0x00000000


	//----- nvinfo : EIATTR_MIN_STACK_SIZE
	.align		4
.L_67:
        /*0198*/ 	.byte	0x04, 0x12
        /*019a*/ 	.short	(.L_69 - .L_68)
	.align		4
.L_68:
        /*019c*/ 	.word	index@(_Z10hequ2_maskPj14__nv_bfloat162S0_)
        /*01a0*/ 	.word	0x00000000


	//----- nvinfo : EIATTR_MIN_STACK_SIZE
	.align		4
.L_69:
        /*01a4*/ 	.byte	0x04, 0x12
        /*01a6*/ 	.short	(.L_71 - .L_70)
	.align		4
.L_70:
        /*01a8*/ 	.word	index@(_Z9heq2_maskPj14__nv_bfloat162S0_)
        /*01ac*/ 	.word	0x00000000
.L_71:


//--------------------- .nv.compat                --------------------------
	.section	.nv.compat,"",@"SHT_CUDA_COMPAT_INFO"
	.align	4
        /*0000*/ 	.byte	0x02, 0x09, 0x00, 0x00, 0x02, 0x02, 0x01, 0x00, 0x02, 0x05, 0x05, 0x00, 0x03, 0x07, 0x01, 0x01
        /*0010*/ 	.byte	0x02, 0x03, 0x00, 0x00, 0x02, 0x06, 0x01, 0x00, 0x04, 0x0b, 0x08, 0x00, 0x09, 0x00, 0x00, 0x00
        /*0020*/ 	.byte	0x00, 0x00, 0x00, 0x00


//--------------------- .nv.info._Z10hneu2_maskPj14__nv_bfloat162S0_ --------------------------
	.section	.nv.info._Z10hneu2_maskPj14__nv_bfloat162S0_,"",@"SHT_CUDA_INFO"
	.sectionflags	@""
	.align	4


	//----- nvinfo : EIATTR_CUDA_API_VERSION
	.align		4
        /*0000*/ 	.byte	0x04, 0x37
        /*0002*/ 	.short	(.L_73 - .L_72)
.L_72:
        /*0004*/ 	.word	0x00000082


	//----- nvinfo : EIATTR_KPARAM_INFO
	.align		4
.L_73:
        /*0008*/ 	.byte	0x04, 0x17
        /*000a*/ 	.short	(.L_75 - .L_74)
.L_74:
        /*000c*/ 	.word	0x00000000
        /*0010*/ 	.short	0x0002
        /*0012*/ 	.short	0x000c
        /*0014*/ 	.byte	0x00, 0xf0, 0x11, 0x00


	//----- nvinfo : EIATTR_KPARAM_INFO
	.align		4
.L_75:
        /*0018*/ 	.byte	0x04, 0x17
        /*001a*/ 	.short	(.L_77 - .L_76)
.L_76:
        /*001c*/ 	.word	0x00000000
        /*0020*/ 	.short	0x0001
        /*0022*/ 	.short	0x0008
        /*0024*/ 	.byte	0x00, 0xf0, 0x11, 0x00


	//----- nvinfo : EIATTR_KPARAM_INFO
	.align		4
.L_77:
        /*0028*/ 	.byte	0x04, 0x17
        /*002a*/ 	.short	(.L_79 - .L_78)
.L_78:
        /*002c*/ 	.word	0x00000000
        /*0030*/ 	.short	0x0000
        /*0032*/ 	.short	0x0000
        /*0034*/ 	.byte	0x00, 0xf5, 0x21, 0x00


	//----- nvinfo : EIATTR_SPARSE_MMA_MASK
	.align		4
.L_79:
        /*0038*/ 	.byte	0x03, 0x50
        /*003a*/ 	.short	0x0000


	//----- nvinfo : EIATTR_MAXREG_COUNT
	.align		4
        /*003c*/ 	.byte	0x03, 0x1b
        /*003e*/ 	.short	0x00ff


	//----- nvinfo : EIATTR_MERCURY_ISA_VERSION
	.align		4
        /*0040*/ 	.byte	0x03, 0x5f
        /*0042*/ 	.short	0x0101


	//----- nvinfo : EIATTR_VRC_CTA_INIT_COUNT
	.align		4
        /*0044*/ 	.byte	0x02, 0x4a
	.zero		1
	.zero		1


	//----- nvinfo : EIATTR_EXIT_INSTR_OFFSETS
	.align		4
        /*0048*/ 	.byte	0x04, 0x1c
        /*004a*/ 	.short	(.L_81 - .L_80)


	//   ....[0]....
.L_80:
        /*004c*/ 	.word	0x00000060


	//----- nvinfo : EIATTR_CBANK_PARAM_SIZE
	.align		4
.L_81:
        /*0050*/ 	.byte	0x03, 0x19
        /*0052*/ 	.short	0x0010


	//----- nvinfo : EIATTR_PARAM_CBANK
	.align		4
        /*0054*/ 	.byte	0x04, 0x0a
        /*0056*/ 	.short	(.L_83 - .L_82)
	.align		4
.L_82:
        /*0058*/ 	.word	index@(.nv.constant0._Z10hneu2_maskPj14__nv_bfloat162S0_)
        /*005c*/ 	.short	0x0380
        /*005e*/ 	.short	0x0010


	//----- nvinfo : EIATTR_SW_WAR
	.align		4
.L_83:
        /*0060*/ 	.byte	0x04, 0x36
        /*0062*/ 	.short	(.L_85 - .L_84)
.L_84:
        /*0064*/ 	.word	0x00000008
.L_85:


//--------------------- .nv.info._Z9hne2_maskPj14__nv_bfloat162S0_ --------------------------
	.section	.nv.info._Z9hne2_maskPj14__nv_bfloat162S0_,"",@"SHT_CUDA_INFO"
	.sectionflags	@""
	.align	4


	//----- nvinfo : EIATTR_CUDA_API_VERSION
	.align		4
        /*0000*/ 	.byte	0x04, 0x37
        /*0002*/ 	.short	(.L_87 - .L_86)
.L_86:
        /*0004*/ 	.word	0x00000082


	//----- nvinfo : EIATTR_KPARAM_INFO
	.align		4
.L_87:
        /*0008*/ 	.byte	0x04, 0x17
        /*000a*/ 	.short	(.L_89 - .L_88)
.L_88:
        /*000c*/ 	.word	0x00000000
        /*0010*/ 	.short	0x0002
        /*0012*/ 	.short	0x000c
        /*0014*/ 	.byte	0x00, 0xf0, 0x11, 0x00


	//----- nvinfo : EIATTR_KPARAM_INFO
	.align		4
.L_89:
        /*0018*/ 	.byte	0x04, 0x17
        /*001a*/ 	.short	(.L_91 - .L_90)
.L_90:
        /*001c*/ 	.word	0x00000000
        /*0020*/ 	.short	0x0001
        /*0022*/ 	.short	0x0008
        /*0024*/ 	.byte	0x00, 0xf0, 0x11, 0x00


	//----- nvinfo : EIATTR_KPARAM_INFO
	.align		4
.L_91:
        /*0028*/ 	.byte	0x04, 0x17
        /*002a*/ 	.short	(.L_93 - .L_92)
.L_92:
        /*002c*/ 	.word	0x00000000
        /*0030*/ 	.short	0x0000
        /*0032*/ 	.short	0x0000
        /*0034*/ 	.byte	0x00, 0xf5, 0x21, 0x00


	//----- nvinfo : EIATTR_SPARSE_MMA_MASK
	.align		4
.L_93:
        /*0038*/ 	.byte	0x03, 0x50
        /*003a*/ 	.short	0x0000


	//----- nvinfo : EIATTR_MAXREG_COUNT
	.align		4
        /*003c*/ 	.byte	0x03, 0x1b
        /*003e*/ 	.short	0x00ff


	//----- nvinfo : EIATTR_MERCURY_ISA_VERSION
	.align		4
        /*0040*/ 	.byte	0x03, 0x5f
        /*0042*/ 	.short	0x0101


	//----- nvinfo : EIATTR_VRC_CTA_INIT_COUNT
	.align		4
        /*0044*/ 	.byte	0x02, 0x4a
	.zero		1
	.zero		1


	//----- nvinfo : EIATTR_EXIT_INSTR_OFFSETS
	.align		4
        /*0048*/ 	.byte	0x04, 0x1c
        /*004a*/ 	.short	(.L_95 - .L_94)


	//   ....[0]....
.L_94:
        /*004c*/ 	.word	0x00000060


	//----- nvinfo : EIATTR_CBANK_PARAM_SIZE
	.align		4
.L_95:
        /*0050*/ 	.byte	0x03, 0x19
        /*0052*/ 	.short	0x0010


	//----- nvinfo : EIATTR_PARAM_CBANK
	.align		4
        /*0054*/ 	.byte	0x04, 0x0a
        /*0056*/ 	.short	(.L_97 - .L_96)
	.align		4
.L_96:
        /*0058*/ 	.word	index@(.nv.constant0._Z9hne2_maskPj14__nv_bfloat162S0_)
        /*005c*/ 	.short	0x0380
        /*005e*/ 	.short	0x0010


	//----- nvinfo : EIATTR_SW_WAR
	.align		4
.L_97:
        /*0060*/ 	.byte	0x04, 0x36
        /*0062*/ 	.short	(.L_99 - .L_98)
.L_98:
        /*0064*/ 	.word	0x00000008
.L_99:


//--------------------- .nv.info._Z10hltu2_maskPj14__nv_bfloat162S0_ --------------------------
	.section	.nv.info._Z10hltu2_maskPj14__nv_bfloat162S0_,"",@"SHT_CUDA_INFO"
	.sectionflags	@""
	.align	4


	//----- nvinfo : EIATTR_CUDA_API_VERSION
	.align		4
        /*0000*/ 	.byte	0x04, 0x37
        /*0002*/ 	.short	(.L_101 - .L_100)
.L_100:
        /*0004*/ 	.word	0x00000082


	//----- nvinfo : EIATTR_KPARAM_INFO
	.align		4
.L_101:
        /*0008*/ 	.byte	0x04, 0x17
        /*000a*/ 	.short	(.L_103 - .L_102)
.L_102:
        /*000c*/ 	.word	0x00000000
        /*0010*/ 	.short	0x0002
        /*0012*/ 	.short	0x000c
        /*0014*/ 	.byte	0x00, 0xf0, 0x11, 0x00


	//----- nvinfo : EIATTR_KPARAM_INFO
	.align		4
.L_103:
        /*0018*/ 	.byte	0x04, 0x17
        /*001a*/ 	.short	(.L_105 - .L_104)
.L_104:
        /*001c*/ 	.word	0x00000000
        /*0020*/ 	.short	0x0001
        /*0022*/ 	.short	0x0008
        /*0024*/ 	.byte	0x00, 0xf0, 0x11, 0x00


	//----- nvinfo : EIATTR_KPARAM_INFO
	.align		4
.L_105:
        /*0028*/ 	.byte	0x04, 0x17
        /*002a*/ 	.short	(.L_107 - .L_106)
.L_106:
        /*002c*/ 	.word	0x00000000
        /*0030*/ 	.short	0x0000
        /*0032*/ 	.short	0x0000
        /*0034*/ 	.byte	0x00, 0xf5, 0x21, 0x00


	//----- nvinfo : EIATTR_SPARSE_MMA_MASK
	.align		4
.L_107:
        /*0038*/ 	.byte	0x03, 0x50
        /*003a*/ 	.short	0x0000


	//----- nvinfo : EIATTR_MAXREG_COUNT
	.align		4
        /*003c*/ 	.byte	0x03, 0x1b
        /*003e*/ 	.short	0x00ff


	//----- nvinfo : EIATTR_MERCURY_ISA_VERSION
	.align		4
        /*0040*/ 	.byte	0x03, 0x5f
        /*0042*/ 	.short	0x0101


	//----- nvinfo : EIATTR_VRC_CTA_INIT_COUNT
	.align		4
        /*0044*/ 	.byte	0x02, 0x4a
	.zero		1
	.zero		1


	//----- nvinfo : EIATTR_EXIT_INSTR_OFFSETS
	.align		4
        /*0048*/ 	.byte	0x04, 0x1c
        /*004a*/ 	.short	(.L_109 - .L_108)


	//   ....[0]....
.L_108:
        /*004c*/ 	.word	0x00000060


	//----- nvinfo : EIATTR_CBANK_PARAM_SIZE
	.align		4
.L_109:
        /*0050*/ 	.byte	0x03, 0x19
        /*0052*/ 	.short	0x0010


	//----- nvinfo : EIATTR_PARAM_CBANK
	.align		4
        /*0054*/ 	.byte	0x04, 0x0a
        /*0056*/ 	.short	(.L_111 - .L_110)
	.align		4
.L_110:
        /*0058*/ 	.word	index@(.nv.constant0._Z10hltu2_maskPj14__nv_bfloat162S0_)
        /*005c*/ 	.short	0x0380
        /*005e*/ 	.short	0x0010


	//----- nvinfo : EIATTR_SW_WAR
	.align		4
.L_111:
        /*0060*/ 	.byte	0x04, 0x36
        /*0062*/ 	.short	(.L_113 - .L_112)
.L_112:
        /*0064*/ 	.word	0x00000008
.L_113:


//--------------------- .nv.info._Z9hlt2_maskPj14__nv_bfloat162S0_ --------------------------
	.section	.nv.info._Z9hlt2_maskPj14__nv_bfloat162S0_,"",@"SHT_CUDA_INFO"
	.sectionflags	@""
	.align	4


	//----- nvinfo : EIATTR_CUDA_API_VERSION
	.align		4
        /*0000*/ 	.byte	0x04, 0x37
        /*0002*/ 	.short	(.L_115 - .L_114)
.L_114:
        /*0004*/ 	.word	0x00000082


	//----- nvinfo : EIATTR_KPARAM_INFO
	.align		4
.L_115:
        /*0008*/ 	.byte	0x04, 0x17
        /*000a*/ 	.short	(.L_117 - .L_116)
.L_116:
        /*000c*/ 	.word	0x00000000
        /*0010*/ 	.short	0x0002
        /*0012*/ 	.short	0x000c
        /*0014*/ 	.byte	0x00, 0xf0, 0x11, 0x00


	//----- nvinfo : EIATTR_KPARAM_INFO
	.align		4
.L_117:
        /*0018*/ 	.byte	0x04, 0x17
        /*001a*/ 	.short	(.L_119 - .L_118)
.L_118:
        /*001c*/ 	.word	0x00000000
        /*0020*/ 	.short	0x0001
        /*0022*/ 	.short	0x0008
        /*0024*/ 	.byte	0x00, 0xf0, 0x11, 0x00


	//----- nvinfo : EIATTR_KPARAM_INFO
	.align		4
.L_119:
        /*0028*/ 	.byte	0x04, 0x17
        /*002a*/ 	.short	(.L_121 - .L_120)
.L_120:
        /*002c*/ 	.word	0x00000000
        /*0030*/ 	.short	0x0000
        /*0032*/ 	.short	0x0000
        /*0034*/ 	.byte	0x00, 0xf5, 0x21, 0x00


	//----- nvinfo : EIATTR_SPARSE_MMA_MASK
	.align		4
.L_121:
        /*0038*/ 	.byte	0x03, 0x50
        /*003a*/ 	.short	0x0000


	//----- nvinfo : EIATTR_MAXREG_COUNT
	.align		4
        /*003c*/ 	.byte	0x03, 0x1b
        /*003e*/ 	.short	0x00ff


	//----- nvinfo : EIATTR_MERCURY_ISA_VERSION
	.align		4
        /*0040*/ 	.byte	0x03, 0x5f
        /*0042*/ 	.short	0x0101


	//----- nvinfo : EIATTR_VRC_CTA_INIT_COUNT
	.align		4
        /*0044*/ 	.byte	0x02, 0x4a
	.zero		1
	.zero		1


	//----- nvinfo : EIATTR_EXIT_INSTR_OFFSETS
	.align		4
        /*0048*/ 	.byte	0x04, 0x1c
        /*004a*/ 	.short	(.L_123 - .L_122)


	//   ....[0]....
.L_122:
        /*004c*/ 	.word	0x00000060


	//----- nvinfo : EIATTR_CBANK_PARAM_SIZE
	.align		4
.L_123:
        /*0050*/ 	.byte	0x03, 0x19
        /*0052*/ 	.short	0x0010


	//----- nvinfo : EIATTR_PARAM_CBANK
	.align		4
        /*0054*/ 	.byte	0x04, 0x0a
        /*0056*/ 	.short	(.L_125 - .L_124)
	.align		4
.L_124:
        /*0058*/ 	.word	index@(.nv.constant0._Z9hlt2_maskPj14__nv_bfloat162S0_)
        /*005c*/ 	.short	0x0380
        /*005e*/ 	.short	0x0010


	//----- nvinfo : EIATTR_SW_WAR
	.align		4
.L_125:
        /*0060*/ 	.byte	0x04, 0x36
        /*0062*/ 	.short	(.L_127 - .L_126)
.L_126:
        /*0064*/ 	.word	0x00000008
.L_127:


//--------------------- .nv.info._Z10hleu2_maskPj14__nv_bfloat162S0_ --------------------------
	.section	.nv.info._Z10hleu2_maskPj14__nv_bfloat162S0_,"",@"SHT_CUDA_INFO"
	.sectionflags	@""
	.align	4


	//----- nvinfo : EIATTR_CUDA_API_VERSION
	.align		4
        /*0000*/ 	.byte	0x04, 0x37
        /*0002*/ 	.short	(.L_129 - .L_128)
.L_128:
        /*0004*/ 	.word	0x00000082


	//----- nvinfo : EIATTR_KPARAM_INFO
	.align		4
.L_129:
        /*0008*/ 	.byte	0x04, 0x17
        /*000a*/ 	.short	(.L_131 - .L_130)
.L_130:
        /*000c*/ 	.word	0x00000000
        /*0010*/ 	.short	0x0002
        /*0012*/ 	.short	0x000c
        /*0014*/ 	.byte	0x00, 0xf0, 0x11, 0x00


	//----- nvinfo : EIATTR_KPARAM_INFO
	.align		4
.L_131:
        /*0018*/ 	.byte	0x04, 0x17
        /*001a*/ 	.short	(.L_133 - .L_132)
.L_132:
        /*001c*/ 	.word	0x00000000
        /*0020*/ 	.short	0x0001
        /*0022*/ 	.short	0x0008
        /*0024*/ 	.byte	0x00, 0xf0, 0x11, 0x00


	//----- nvinfo : EIATTR_KPARAM_INFO
	.align		4
.L_133:
        /*0028*/ 	.byte	0x04, 0x17
        /*002a*/ 	.short	(.L_135 - .L_134)
.L_134:
        /*002c*/ 	.word	0x00000000
        /*0030*/ 	.short	0x0000
        /*0032*/ 	.short	0x0000
        /*0034*/ 	.byte	0x00, 0xf5, 0x21, 0x00


	//----- nvinfo : EIATTR_SPARSE_MMA_MASK
	.align		4
.L_135:
        /*0038*/ 	.byte	0x03, 0x50
        /*003a*/ 	.short	0x0000


	//----- nvinfo : EIATTR_MAXREG_COUNT
	.align		4
        /*003c*/ 	.byte	0x03, 0x1b
        /*003e*/ 	.short	0x00ff


	//----- nvinfo : EIATTR_MERCURY_ISA_VERSION
	.align		4
        /*0040*/ 	.byte	0x03, 0x5f
        /*0042*/ 	.short	0x0101


	//----- nvinfo : EIATTR_VRC_CTA_INIT_COUNT
	.align		4
        /*0044*/ 	.byte	0x02, 0x4a
	.zero		1
	.zero		1


	//----- nvinfo : EIATTR_EXIT_INSTR_OFFSETS
	.align		4
        /*0048*/ 	.byte	0x04, 0x1c
        /*004a*/ 	.short	(.L_137 - .L_136)


	//   ....[0]....
.L_136:
        /*004c*/ 	.word	0x00000060


	//----- nvinfo : EIATTR_CBANK_PARAM_SIZE
	.align		4
.L_137:
        /*0050*/ 	.byte	0x03, 0x19
        /*0052*/ 	.short	0x0010


	//----- nvinfo : EIATTR_PARAM_CBANK
	.align		4
        /*0054*/ 	.byte	0x04, 0x0a
        /*0056*/ 	.short	(.L_139 - .L_138)
	.align		4
.L_138:
        /*0058*/ 	.word	index@(.nv.constant0._Z10hleu2_maskPj14__nv_bfloat162S0_)
        /*005c*/ 	.short	0x0380
        /*005e*/ 	.short	0x0010


	//----- nvinfo : EIATTR_SW_WAR
	.align		4
.L_139:
        /*0060*/ 	.byte	0x04, 0x36
        /*0062*/ 	.short	(.L_141 - .L_140)
.L_140:
        /*0064*/ 	.word	0x00000008
.L_141:


//--------------------- .nv.info._Z9hle2_maskPj14__nv_bfloat162S0_ --------------------------
	.section	.nv.info._Z9hle2_maskPj14__nv_bfloat162S0_,"",@"SHT_CUDA_INFO"
	.sectionflags	@""
	.align	4


	//----- nvinfo : EIATTR_CUDA_API_VERSION
	.align		4
        /*0000*/ 	.byte	0x04, 0x37
        /*0002*/ 	.short	(.L_143 - .L_142)
.L_142:
        /*0004*/ 	.word	0x00000082


	//----- nvinfo : EIATTR_KPARAM_INFO
	.align		4
.L_143:
        /*0008*/ 	.byte	0x04, 0x17
        /*000a*/ 	.short	(.L_145 - .L_144)
.L_144:
        /*000c*/ 	.word	0x00000000
        /*0010*/ 	.short	0x0002
        /*0012*/ 	.short	0x000c
        /*0014*/ 	.byte	0x00, 0xf0, 0x11, 0x00


	//----- nvinfo : EIATTR_KPARAM_INFO
	.align		4
.L_145:
        /*0018*/ 	.byte	0x04, 0x17
        /*001a*/ 	.short	(.L_147 - .L_146)
.L_146:
        /*001c*/ 	.word	0x00000000
        /*0020*/ 	.short	0x0001
        /*0022*/ 	.short	0x0008
        /*0024*/ 	.byte	0x00, 0xf0, 0x11, 0x00


	//----- nvinfo : EIATTR_KPARAM_INFO
	.align		4
.L_147:
        /*0028*/ 	.byte	0x04, 0x17
        /*002a*/ 	.short	(.L_149 - .L_148)
.L_148:
        /*002c*/ 	.word	0x00000000
        /*0030*/ 	.short	0x0000
        /*0032*/ 	.short	0x0000
        /*0034*/ 	.byte	0x00, 0xf5, 0x21, 0x00


	//----- nvinfo : EIATTR_SPARSE_MMA_MASK
	.align		4
.L_149:
        /*0038*/ 	.byte	0x03, 0x50
        /*003a*/ 	.short	0x0000


	//----- nvinfo : EIATTR_MAXREG_COUNT
	.align		4
        /*003c*/ 	.byte	0x03, 0x1b
        /*003e*/ 	.short	0x00ff


	//----- nvinfo : EIATTR_MERCURY_ISA_VERSION
	.align		4
        /*0040*/ 	.byte	0x03, 0x5f
        /*0042*/ 	.short	0x0101


	//----- nvinfo : EIATTR_VRC_CTA_INIT_COUNT
	.align		4
        /*0044*/ 	.byte	0x02, 0x4a
	.zero		1
	.zero		1


	//----- nvinfo : EIATTR_EXIT_INSTR_OFFSETS
	.align		4
        /*0048*/ 	.byte	0x04, 0x1c
        /*004a*/ 	.short	(.L_151 - .L_150)


	//   ....[0]....
.L_150:
        /*004c*/ 	.word	0x00000060


	//----- nvinfo : EIATTR_CBANK_PARAM_SIZE
	.align		4
.L_151:
        /*0050*/ 	.byte	0x03, 0x19
        /*0052*/ 	.short	0x0010


	//----- nvinfo : EIATTR_PARAM_CBANK
	.align		4
        /*0054*/ 	.byte	0x04, 0x0a
        /*0056*/ 	.short	(.L_153 - .L_152)
	.align		4
.L_152:
        /*0058*/ 	.word	index@(.nv.constant0._Z9hle2_maskPj14__nv_bfloat162S0_)
        /*005c*/ 	.short	0x0380
        /*005e*/ 	.short	0x0010


	//----- nvinfo : EIATTR_SW_WAR
	.align		4
.L_153:
        /*0060*/ 	.byte	0x04, 0x36
        /*0062*/ 	.short	(.L_155 - .L_154)
.L_154:
        /*0064*/ 	.word	0x00000008
.L_155:


//--------------------- .nv.info._Z10hgtu2_maskPj14__nv_bfloat162S0_ --------------------------
	.section	.nv.info._Z10hgtu2_maskPj14__nv_bfloat162S0_,"",@"SHT_CUDA_INFO"
	.sectionflags	@""
	.align	4


	//----- nvinfo : EIATTR_CUDA_API_VERSION
	.align		4
        /*0000*/ 	.byte	0x04, 0x37
        /*0002*/ 	.short	(.L_157 - .L_156)
.L_156:
        /*0004*/ 	.word	0x00000082


	//----- nvinfo : EIATTR_KPARAM_INFO
	.align		4
.L_157:
        /*0008*/ 	.byte	0x04, 0x17
        /*000a*/ 	.short	(.L_159 - .L_158)
.L_158:
        /*000c*/ 	.word	0x00000000
        /*0010*/ 	.short	0x0002
        /*0012*/ 	.short	0x000c
        /*0014*/ 	.byte	0x00, 0xf0, 0x11, 0x00


	//----- nvinfo : EIATTR_KPARAM_INFO
	.align		4
.L_159:
        /*0018*/ 	.byte	0x04, 0x17
        /*001a*/ 	.short	(.L_161 - .L_160)
.L_160:
        /*001c*/ 	.word	0x00000000
        /*0020*/ 	.short	0x0001
        /*0022*/ 	.short	0x0008
        /*0024*/ 	.byte	0x00, 0xf0, 0x11, 0x00


	//----- nvinfo : EIATTR_KPARAM_INFO
	.align		4
.L_161:
        /*0028*/ 	.byte	0x04, 0x17
        /*002a*/ 	.short	(.L_163 - .L_162)
.L_162:
        /*002c*/ 	.word	0x00000000
        /*0030*/ 	.short	0x0000
        /*0032*/ 	.short	0x0000
        /*0034*/ 	.byte	0x00, 0xf5, 0x21, 0x00


	//----- nvinfo : EIATTR_SPARSE_MMA_MASK
	.align		4
.L_163:
        /*0038*/ 	.byte	0x03, 0x50
        /*003a*/ 	.short	0x0000


	//----- nvinfo : EIATTR_MAXREG_COUNT
	.align		4
        /*003c*/ 	.byte	0x03, 0x1b
        /*003e*/ 	.short	0x00ff


	//----- nvinfo : EIATTR_MERCURY_ISA_VERSION
	.align		4
        /*0040*/ 	.byte	0x03, 0x5f
        /*0042*/ 	.short	0x0101


	//----- nvinfo : EIATTR_VRC_CTA_INIT_COUNT
	.align		4
        /*0044*/ 	.byte	0x02, 0x4a
	.zero		1
	.zero		1


	//----- nvinfo : EIATTR_EXIT_INSTR_OFFSETS
	.align		4
        /*0048*/ 	.byte	0x04, 0x1c
        /*004a*/ 	.short	(.L_165 - .L_164)


	//   ....[0]....
.L_164:
        /*004c*/ 	.word	0x00000060


	//----- nvinfo : EIATTR_CBANK_PARAM_SIZE
	.align		4
.L_165:
        /*0050*/ 	.byte	0x03, 0x19
        /*0052*/ 	.short	0x0010


	//----- nvinfo : EIATTR_PARAM_CBANK
	.align		4
        /*0054*/ 	.byte	0x04, 0x0a
        /*0056*/ 	.short	(.L_167 - .L_166)
	.align		4
.L_166:
        /*0058*/ 	.word	index@(.nv.constant0._Z10hgtu2_maskPj14__nv_bfloat162S0_)
        /*005c*/ 	.short	0x0380
        /*005e*/ 	.short	0x0010


	//----- nvinfo : EIATTR_SW_WAR
	.align		4
.L_167:
        /*0060*/ 	.byte	0x04, 0x36
        /*0062*/ 	.short	(.L_169 - .L_168)
.L_168:
        /*0064*/ 	.word	0x00000008
.L_169:


//--------------------- .nv.info._Z9hgt2_maskPj14__nv_bfloat162S0_ --------------------------
	.section	.nv.info._Z9hgt2_maskPj14__nv_bfloat162S0_,"",@"SHT_CUDA_INFO"
	.sectionflags	@""
	.align	4


	//----- nvinfo : EIATTR_CUDA_API_VERSION
	.align		4
        /*0000*/ 	.byte	0x04, 0x37
        /*0002*/ 	.short	(.L_171 - .L_170)
.L_170:
        /*0004*/ 	.word	0x00000082


	//----- nvinfo : EIATTR_KPARAM_INFO
	.align		4
.L_171:
        /*0008*/ 	.byte	0x04, 0x17
        /*000a*/ 	.short	(.L_173 - .L_172)
.L_172:
        /*000c*/ 	.word	0x00000000
        /*0010*/ 	.short	0x0002
        /*0012*/ 	.short	0x000c
        /*0014*/ 	.byte	0x00, 0xf0, 0x11, 0x00


	//----- nvinfo : EIATTR_KPARAM_INFO
	.align		4
.L_173:
        /*0018*/ 	.byte	0x04, 0x17
        /*001a*/ 	.short	(.L_175 - .L_174)
.L_174:
        /*001c*/ 	.word	0x00000000
        /*0020*/ 	.short	0x0001
        /*0022*/ 	.short	0x0008
        /*0024*/ 	.byte	0x00, 0xf0, 0x11, 0x00


	//----- nvinfo : EIATTR_KPARAM_INFO
	.align		4
.L_175:
        /*0028*/ 	.byte	0x04, 0x17
        /*002a*/ 	.short	(.L_177 - .L_176)
.L_176:
        /*002c*/ 	.word	0x00000000
        /*0030*/ 	.short	0x0000
        /*0032*/ 	.short	0x0000
        /*0034*/ 	.byte	0x00, 0xf5, 0x21, 0x00


	//----- nvinfo : EIATTR_SPARSE_MMA_MASK
	.align		4
.L_177:
        /*0038*/ 	.byte	0x03, 0x50
        /*003a*/ 	.short	0x0000


	//----- nvinfo : EIATTR_MAXREG_COUNT
	.align		4
        /*003c*/ 	.byte	0x03, 0x1b
        /*003e*/ 	.short	0x00ff


	//----- nvinfo : EIATTR_MERCURY_ISA_VERSION
	.align		4
        /*0040*/ 	.byte	0x03, 0x5f
        /*0042*/ 	.short	0x0101


	//----- nvinfo : EIATTR_VRC_CTA_INIT_COUNT
	.align		4
        /*0044*/ 	.byte	0x02, 0x4a
	.zero		1
	.zero		1


	//----- nvinfo : EIATTR_EXIT_INSTR_OFFSETS
	.align		4
        /*0048*/ 	.byte	0x04, 0x1c
        /*004a*/ 	.short	(.L_179 - .L_178)


	//   ....[0]....
.L_178:
        /*004c*/ 	.word	0x00000060


	//----- nvinfo : EIATTR_CBANK_PARAM_SIZE
	.align		4
.L_179:
        /*0050*/ 	.byte	0x03, 0x19
        /*0052*/ 	.short	0x0010


	//----- nvinfo : EIATTR_PARAM_CBANK
	.align		4
        /*0054*/ 	.byte	0x04, 0x0a
        /*0056*/ 	.short	(.L_181 - .L_180)
	.align		4
.L_180:
        /*0058*/ 	.word	index@(.nv.constant0._Z9hgt2_maskPj14__nv_bfloat162S0_)
        /*005c*/ 	.short	0x0380
        /*005e*/ 	.short	0x0010


	//----- nvinfo : EIATTR_SW_WAR
	.align		4
.L_181:
        /*0060*/ 	.byte	0x04, 0x36
        /*0062*/ 	.short	(.L_183 - .L_182)
.L_182:
        /*0064*/ 	.word	0x00000008
.L_183:


//--------------------- .nv.info._Z10hgeu2_maskPj14__nv_bfloat162S0_ --------------------------
	.section	.nv.info._Z10hgeu2_maskPj14__nv_bfloat162S0_,"",@"SHT_CUDA_INFO"
	.sectionflags	@""
	.align	4


	//----- nvinfo : EIATTR_CUDA_API_VERSION
	.align		4
        /*0000*/ 	.byte	0x04, 0x37
        /*0002*/ 	.short	(.L_185 - .L_184)
.L_184:
        /*0004*/ 	.word	0x00000082


	//----- nvinfo : EIATTR_KPARAM_INFO
	.align		4
.L_185:
        /*0008*/ 	.byte	0x04, 0x17
        /*000a*/ 	.short	(.L_187 - .L_186)
.L_186:
        /*000c*/ 	.word	0x00000000
        /*0010*/ 	.short	0x0002
        /*0012*/ 	.short	0x000c
        /*0014*/ 	.byte	0x00, 0xf0, 0x11, 0x00


	//----- nvinfo : EIATTR_KPARAM_INFO
	.align		4
.L_187:
        /*0018*/ 	.byte	0x04, 0x17
        /*001a*/ 	.short	(.L_189 - .L_188)
.L_188:
        /*001c*/ 	.word	0x00000000
        /*0020*/ 	.short	0x0001
        /*0022*/ 	.short	0x0008
        /*0024*/ 	.byte	0x00, 0xf0, 0x11, 0x00


	//----- nvinfo : EIATTR_KPARAM_INFO
	.align		4
.L_189:
        /*0028*/ 	.byte	0x04, 0x17
        /*002a*/ 	.short	(.L_191 - .L_190)
.L_190:
        /*002c*/ 	.word	0x00000000
        /*0030*/ 	.short	0x0000
        /*0032*/ 	.short	0x0000
        /*0034*/ 	.byte	0x00, 0xf5, 0x21, 0x00


	//----- nvinfo : EIATTR_SPARSE_MMA_MASK
	.align		4
.L_191:
        /*0038*/ 	.byte	0x03, 0x50
        /*003a*/ 	.short	0x0000


	//----- nvinfo : EIATTR_MAXREG_COUNT
	.align		4
        /*003c*/ 	.byte	0x03, 0x1b
        /*003e*/ 	.short	0x00ff


	//----- nvinfo : EIATTR_MERCURY_ISA_VERSION
	.align		4
        /*0040*/ 	.byte	0x03, 0x5f
        /*0042*/ 	.short	0x0101


	//----- nvinfo : EIATTR_VRC_CTA_INIT_COUNT
	.align		4
        /*0044*/ 	.byte	0x02, 0x4a
	.zero		1
	.zero		1


	//----- nvinfo : EIATTR_EXIT_INSTR_OFFSETS
	.align		4
        /*0048*/ 	.byte	0x04, 0x1c
        /*004a*/ 	.short	(.L_193 - .L_192)


	//   ....[0]....
.L_192:
        /*004c*/ 	.word	0x00000060


	//----- nvinfo : EIATTR_CBANK_PARAM_SIZE
	.align		4
.L_193:
        /*0050*/ 	.byte	0x03, 0x19
        /*0052*/ 	.short	0x0010


	//----- nvinfo : EIATTR_PARAM_CBANK
	.align		4
        /*0054*/ 	.byte	0x04, 0x0a
        /*0056*/ 	.short	(.L_195 - .L_194)
	.align		4
.L_194:
        /*0058*/ 	.word	index@(.nv.constant0._Z10hgeu2_maskPj14__nv_bfloat162S0_)
        /*005c*/ 	.short	0x0380
        /*005e*/ 	.short	0x0010


	//----- nvinfo : EIATTR_SW_WAR
	.align		4
.L_195:
        /*0060*/ 	.byte	0x04, 0x36
        /*0062*/ 	.short	(.L_197 - .L_196)
.L_196:
        /*0064*/ 	.word	0x00000008
.L_197:


//--------------------- .nv.info._Z9hge2_maskPj14__nv_bfloat162S0_ --------------------------
	.section	.nv.info._Z9hge2_maskPj14__nv_bfloat162S0_,"",@"SHT_CUDA_INFO"
	.sectionflags	@""
	.align	4


	//----- nvinfo : EIATTR_CUDA_API_VERSION
	.align		4
        /*0000*/ 	.byte	0x04, 0x37
        /*0002*/ 	.short	(.L_199 - .L_198)
.L_198:
        /*0004*/ 	.word	0x00000082


	//----- nvinfo : EIATTR_KPARAM_INFO
	.align		4
.L_199:
        /*0008*/ 	.byte	0x04, 0x17
        /*000a*/ 	.short	(.L_201 - .L_200)
.L_200:
        /*000c*/ 	.word	0x00000000
        /*0010*/ 	.short	0x0002
        /*0012*/ 	.short	0x000c
        /*0014*/ 	.byte	0x00, 0xf0, 0x11, 0x00


	//----- nvinfo : EIATTR_KPARAM_INFO
	.align		4
.L_201:
        /*0018*/ 	.byte	0x04, 0x17
        /*001a*/ 	.short	(.L_203 - .L_202)
.L_202:
        /*001c*/ 	.word	0x00000000
        /*0020*/ 	.short	0x0001
        /*0022*/ 	.short	0x0008
        /*0024*/ 	.byte	0x00, 0xf0, 0x11, 0x00


	//----- nvinfo : EIATTR_KPARAM_INFO
	.align		4
.L_203:
        /*0028*/ 	.byte	0x04, 0x17
        /*002a*/ 	.short	(.L_205 - .L_204)
.L_204:
        /*002c*/ 	.word	0x00000000
        /*0030*/ 	.short	0x0000
        /*0032*/ 	.short	0x0000
        /*0034*/ 	.byte	0x00, 0xf5, 0x21, 0x00


	//----- nvinfo : EIATTR_SPARSE_MMA_MASK
	.align		4
.L_205:
        /*0038*/ 	.byte	0x03, 0x50
        /*003a*/ 	.short	0x0000


	//----- nvinfo : EIATTR_MAXREG_COUNT
	.align		4
        /*003c*/ 	.byte	0x03, 0x1b
        /*003e*/ 	.short	0x00ff


	//----- nvinfo : EIATTR_MERCURY_ISA_VERSION
	.align		4
        /*0040*/ 	.byte	0x03, 0x5f
        /*0042*/ 	.short	0x0101


	//----- nvinfo : EIATTR_VRC_CTA_INIT_COUNT
	.align		4
        /*0044*/ 	.byte	0x02, 0x4a
	.zero		1
	.zero		1


	//----- nvinfo : EIATTR_EXIT_INSTR_OFFSETS
	.align		4
        /*0048*/ 	.byte	0x04, 0x1c
        /*004a*/ 	.short	(.L_207 - .L_206)


	//   ....[0]....
.L_206:
        /*004c*/ 	.word	0x00000060


	//----- nvinfo : EIATTR_CBANK_PARAM_SIZE
	.align		4
.L_207:
        /*0050*/ 	.byte	0x03, 0x19
        /*0052*/ 	.short	0x0010


	//----- nvinfo : EIATTR_PARAM_CBANK
	.align		4
        /*0054*/ 	.byte	0x04, 0x0a
        /*0056*/ 	.short	(.L_209 - .L_208)
	.align		4
.L_208:
        /*0058*/ 	.word	index@(.nv.constant0._Z9hge2_maskPj14__nv_bfloat162S0_)
        /*005c*/ 	.short	0x0380
        /*005e*/ 	.short	0x0010


	//----- nvinfo : EIATTR_SW_WAR
	.align		4
.L_209:
        /*0060*/ 	.byte	0x04, 0x36
        /*0062*/ 	.short	(.L_211 - .L_210)
.L_210:
        /*0064*/ 	.word	0x00000008
.L_211:


//--------------------- .nv.info._Z10hequ2_maskPj14__nv_bfloat162S0_ --------------------------
	.section	.nv.info._Z10hequ2_maskPj14__nv_bfloat162S0_,"",@"SHT_CUDA_INFO"
	.sectionflags	@""
	.align	4


	//----- nvinfo : EIATTR_CUDA_API_VERSION
	.align		4
        /*0000*/ 	.byte	0x04, 0x37
        /*0002*/ 	.short	(.L_213 - .L_212)
.L_212:
        /*0004*/ 	.word	0x00000082


	//----- nvinfo : EIATTR_KPARAM_INFO
	.align		4
.L_213:
        /*0008*/ 	.byte	0x04, 0x17
        /*000a*/ 	.short	(.L_215 - .L_214)
.L_214:
        /*000c*/ 	.word	0x00000000
        /*0010*/ 	.short	0x0002
        /*0012*/ 	.short	0x000c
        /*0014*/ 	.byte	0x00, 0xf0, 0x11, 0x00


	//----- nvinfo : EIATTR_KPARAM_INFO
	.align		4
.L_215:
        /*0018*/ 	.byte	0x04, 0x17
        /*001a*/ 	.short	(.L_217 - .L_216)
.L_216:
        /*001c*/ 	.word	0x00000000
        /*0020*/ 	.short	0x0001
        /*0022*/ 	.short	0x0008
        /*0024*/ 	.byte	0x00, 0xf0, 0x11, 0x00


	//----- nvinfo : EIATTR_KPARAM_INFO
	.align		4
.L_217:
        /*0028*/ 	.byte	0x04, 0x17
        /*002a*/ 	.short	(.L_219 - .L_218)
.L_218:
        /*002c*/ 	.word	0x00000000
        /*0030*/ 	.short	0x0000
        /*0032*/ 	.short	0x0000
        /*0034*/ 	.byte	0x00, 0xf5, 0x21, 0x00


	//----- nvinfo : EIATTR_SPARSE_MMA_MASK
	.align		4
.L_219:
        /*0038*/ 	.byte	0x03, 0x50
        /*003a*/ 	.short	0x0000


	//----- nvinfo : EIATTR_MAXREG_COUNT
	.align		4
        /*003c*/ 	.byte	0x03, 0x1b
        /*003e*/ 	.short	0x00ff


	//----- nvinfo : EIATTR_MERCURY_ISA_VERSION
	.align		4
        /*0040*/ 	.byte	0x03, 0x5f
        /*0042*/ 	.short	0x0101


	//----- nvinfo : EIATTR_VRC_CTA_INIT_COUNT
	.align		4
        /*0044*/ 	.byte	0x02, 0x4a
	.zero		1
	.zero		1


	//----- nvinfo : EIATTR_EXIT_INSTR_OFFSETS
	.align		4
        /*0048*/ 	.byte	0x04, 0x1c
        /*004a*/ 	.short	(.L_221 - .L_220)


	//   ....[0]....
.L_220:
        /*004c*/ 	.word	0x00000060


	//----- nvinfo : EIATTR_CBANK_PARAM_SIZE
	.align		4
.L_221:
        /*0050*/ 	.byte	0x03, 0x19
        /*0052*/ 	.short	0x0010


	//----- nvinfo : EIATTR_PARAM_CBANK
	.align		4
        /*0054*/ 	.byte	0x04, 0x0a
        /*0056*/ 	.short	(.L_223 - .L_222)
	.align		4
.L_222:
        /*0058*/ 	.word	index@(.nv.constant0._Z10hequ2_maskPj14__nv_bfloat162S0_)
        /*005c*/ 	.short	0x0380
        /*005e*/ 	.short	0x0010


	//----- nvinfo : EIATTR_SW_WAR
	.align		4
.L_223:
        /*0060*/ 	.byte	0x04, 0x36
        /*0062*/ 	.short	(.L_225 - .L_224)
.L_224:
        /*0064*/ 	.word	0x00000008
.L_225:


//--------------------- .nv.info._Z9heq2_maskPj14__nv_bfloat162S0_ --------------------------
	.section	.nv.info._Z9heq2_maskPj14__nv_bfloat162S0_,"",@"SHT_CUDA_INFO"
	.sectionflags	@""
	.align	4


	//----- nvinfo : EIATTR_CUDA_API_VERSION
	.align		4
        /*0000*/ 	.byte	0x04, 0x37
        /*0002*/ 	.short	(.L_227 - .L_226)
.L_226:
        /*0004*/ 	.word	0x00000082


	//----- nvinfo : EIATTR_KPARAM_INFO
	.align		4
.L_227:
        /*0008*/ 	.byte	0x04, 0x17
        /*000a*/ 	.short	(.L_229 - .L_228)
.L_228:
        /*000c*/ 	.word	0x00000000
        /*0010*/ 	.short	0x0002
        /*0012*/ 	.short	0x000c
        /*0014*/ 	.byte	0x00, 0xf0, 0x11, 0x00


	//----- nvinfo : EIATTR_KPARAM_INFO
	.align		4
.L_229:
        /*0018*/ 	.byte	0x04, 0x17
        /*001a*/ 	.short	(.L_231 - .L_230)
.L_230:
        /*001c*/ 	.word	0x00000000
        /*0020*/ 	.short	0x0001
        /*0022*/ 	.short	0x0008
        /*0024*/ 	.byte	0x00, 0xf0, 0x11, 0x00


	//----- nvinfo : EIATTR_KPARAM_INFO
	.align		4
.L_231:
        /*0028*/ 	.byte	0x04, 0x17
        /*002a*/ 	.short	(.L_233 - .L_232)
.L_232:
        /*002c*/ 	.word	0x00000000
        /*0030*/ 	.short	0x0000
        /*0032*/ 	.short	0x0000
        /*0034*/ 	.byte	0x00, 0xf5, 0x21, 0x00


	//----- nvinfo : EIATTR_SPARSE_MMA_MASK
	.align		4
.L_233:
        /*0038*/ 	.byte	0x03, 0x50
        /*003a*/ 	.short	0x0000


	//----- nvinfo : EIATTR_MAXREG_COUNT
	.align		4
        /*003c*/ 	.byte	0x03, 0x1b
        /*003e*/ 	.short	0x00ff


	//----- nvinfo : EIATTR_MERCURY_ISA_VERSION
	.align		4
        /*0040*/ 	.byte	0x03, 0x5f
        /*0042*/ 	.short	0x0101


	//----- nvinfo : EIATTR_VRC_CTA_INIT_COUNT
	.align		4
        /*0044*/ 	.byte	0x02, 0x4a
	.zero		1
	.zero		1


	//----- nvinfo : EIATTR_EXIT_INSTR_OFFSETS
	.align		4
        /*0048*/ 	.byte	0x04, 0x1c
        /*004a*/ 	.short	(.L_235 - .L_234)


	//   ....[0]....
.L_234:
        /*004c*/ 	.word	0x00000060


	//----- nvinfo : EIATTR_CBANK_PARAM_SIZE
	.align		4
.L_235:
        /*0050*/ 	.byte	0x03, 0x19
        /*0052*/ 	.short	0x0010


	//----- nvinfo : EIATTR_PARAM_CBANK
	.align		4
        /*0054*/ 	.byte	0x04, 0x0a
        /*0056*/ 	.short	(.L_237 - .L_236)
	.align		4
.L_236:
        /*0058*/ 	.word	index@(.nv.constant0._Z9heq2_maskPj14__nv_bfloat162S0_)
        /*005c*/ 	.short	0x0380
        /*005e*/ 	.short	0x0010


	//----- nvinfo : EIATTR_SW_WAR
	.align		4
.L_237:
        /*0060*/ 	.byte	0x04, 0x36
        /*0062*/ 	.short	(.L_239 - .L_238)
.L_238:
        /*0064*/ 	.word	0x00000008
.L_239:


//--------------------- .nv.callgraph             --------------------------
	.section	.nv.callgraph,"",@"SHT_CUDA_CALLGRAPH"
	.align	4
	.sectionentsize	8
	.align		4
        /*0000*/ 	.word	0x00000000
	.align		4
        /*0004*/ 	.word	0xffffffff
	.align		4
        /*0008*/ 	.word	0x00000000
	.align		4
        /*000c*/ 	.word	0xfffffffe
	.align		4
        /*0010*/ 	.word	0x00000000
	.align		4
        /*0014*/ 	.word	0xfffffffd
	.align		4
        /*0018*/ 	.word	0x00000000
	.align		4
        /*001c*/ 	.word	0xfffffffc


//--------------------- .text._Z10hneu2_maskPj14__nv_bfloat162S0_ --------------------------
	.section	.text._Z10hneu2_maskPj14__nv_bfloat162S0_,"ax",@progbits
	.align	128
        .global         _Z10hneu2_maskPj14__nv_bfloat162S0_
        .type           _Z10hneu2_maskPj14__nv_bfloat162S0_,@function
        .size           _Z10hneu2_maskPj14__nv_bfloat162S0_,(.L_x_12 - _Z10hneu2_maskPj14__nv_bfloat162S0_)
        .other          _Z10hneu2_maskPj14__nv_bfloat162S0_,@"STO_CUDA_ENTRY STV_DEFAULT"
_Z10hneu2_maskPj14__nv_bfloat162S0_:
.text._Z10hneu2_maskPj14__nv_bfloat162S0_:
[----:B------:R-:W-:Y:S08]  /*0000*/  LDC R1, c[0x0][0x37c] ;  /* 0x0000df00ff017b82 */ /* 0x000ff00000000800 */
[----:B------:R-:W0:Y:S01]  /*0010*/  LDC.64 R4, c[0x0][0x388] ;  /* 0x0000e200ff047b82 */ /* 0x000e220000000a00 */
[----:B------:R-:W1:Y:S07]  /*0020*/  LDCU.64 UR4, c[0x0][0x358] ;  /* 0x00006b00ff0477ac */ /* 0x000e6e0008000a00 */
[----:B------:R-:W1:Y:S01]  /*0030*/  LDC.64 R2, c[0x0][0x380] ;  /* 0x0000e000ff027b82 */ /* 0x000e620000000a00 */
[----:B0-----:R-:W-:-:S05]  /*0040*/  HSET2.BF16_V2.NEU.AND R5, R4, R5, PT ;  /* 0x0000000504057233 */ /* 0x001fca000380d002 */
[----:B-1----:R-:W-:Y:S01]  /*0050*/  STG.E desc[UR4][R2.64], R5 ;  /* 0x0000000502007986 */ /* 0x002fe2000c101904 */
[----:B------:R-:W-:Y:S05]  /*0060*/  EXIT ;  /* 0x000000000000794d */ /* 0x000fea0003800000 */
.L_x_0:
[----:B------:R-:W-:-:S00]  /*0070*/  BRA `(.L_x_0) ;  /* 0xfffffffc00fc7947 */ /* 0x000fc0000383ffff */
[----:B------:R-:W-:-:S00]  /*0080*/  NOP ;  /* 0x0000000000007918 */ /* 0x000fc00000000000 */
[----:B------:R-:W-:-:S00]  /*0090*/  NOP ;  /* 0x0000000000007918 */ /* 0x000fc00000000000 */
[----:B------:R-:W-:-:S00]  /*00a0*/  NOP ;  /* 0x0000000000007918 */ /* 0x000fc00000000000 */
[----:B------:R-:W-:-:S00]  /*00b0*/  NOP ;  /* 0x0000000000007918 */ /* 0x000fc00000000000 */
[----:B------:R-:W-:-:S00]  /*00c0*/  NOP ;  /* 0x0000000000007918 */ /* 0x000fc00000000000 */
[----:B------:R-:W-:-:S00]  /*00d0*/  NOP ;  /* 0x0000000000007918 */ /* 0x000fc00000000000 */
[----:B------:R-:W-:-:S00]  /*00e0*/  NOP ;  /* 0x0000000000007918 */ /* 0x000fc00000000000 */
[----:B------:R-:W-:-:S00]  /*00f0*/  NOP ;  /* 0x0000000000007918 */ /* 0x000fc00000000000 */
.L_x_12:


//--------------------- .text._Z9hne2_maskPj14__nv_bfloat162S0_ --------------------------
	.section	.text._Z9hne2_maskPj14__nv_bfloat162S0_,"ax",@progbits
	.align	128
        .global         _Z9hne2_maskPj14__nv_bfloat162S0_
        .type           _Z9hne2_maskPj14__nv_bfloat162S0_,@function
        .size           _Z9hne2_maskPj14__nv_bfloat162S0_,(.L_x_13 - _Z9hne2_maskPj14__nv_bfloat162S0_)
        .other          _Z9hne2_maskPj14__nv_bfloat162S0_,@"STO_CUDA_ENTRY STV_DEFAULT"
_Z9hne2_maskPj14__nv_bfloat162S0_:
.text._Z9hne2_maskPj14__nv_bfloat162S0_:
[----:B------:R-:W-:Y:S08]  /*0000*/  LDC R1, c[0x0][0x37c] ;  /* 0x0000df00ff017b82 */ /* 0x000ff00000000800 */
[----:B------:R-:W0:Y:S01]  /*0010*/  LDC.64 R4, c[0x0][0x388] ;  /* 0x0000e200ff047b82 */ /* 0x000e220000000a00 */
[----:B------:R-:W1:Y:S07]  /*0020*/  LDCU.64 UR4, c[0x0][0x358] ;  /* 0x00006b00ff0477ac */ /* 0x000e6e0008000a00 */
[----:B------:R-:W1:Y:S01]  /*0030*/  LDC.64 R2, c[0x0][0x380] ;  /* 0x0000e000ff027b82 */ /* 0x000e620000000a00 */
[----:B0-----:R-:W-:-:S05]  /*0040*/  HSET2.BF16_V2.NE.AND R5, R4, R5, PT ;  /* 0x0000000504057233 */ /* 0x001fca0003805002 */
[----:B-1----:R-:W-:Y:S01]  /*0050*/  STG.E desc[UR4][R2.64], R5 ;  /* 0x0000000502007986 */ /* 0x002fe2000c101904 */
[----:B------:R-:W-:Y:S05]  /*0060*/  EXIT ;  /* 0x000000000000794d */ /* 0x000fea0003800000 */
.L_x_1:
        /* <DEDUP_REMOVED lines=9> */
.L_x_13:


//--------------------- .text._Z10hltu2_maskPj14__nv_bfloat162S0_ --------------------------
	.section	.text._Z10hltu2_maskPj14__nv_bfloat162S0_,"ax",@progbits
	.align	128
        .global         _Z10hltu2_maskPj14__nv_bfloat162S0_
        .type           _Z10hltu2_maskPj14__nv_bfloat162S0_,@function
        .size           _Z10hltu2_maskPj14__nv_bfloat162S0_,(.L_x_14 - _Z10hltu2_maskPj14__nv_bfloat162S0_)
        .other          _Z10hltu2_maskPj14__nv_bfloat162S0_,@"STO_CUDA_ENTRY STV_DEFAULT"
_Z10hltu2_maskPj14__nv_bfloat162S0_:
.text._Z10hltu2_maskPj14__nv_bfloat162S0_:
[----:B------:R-:W-:Y:S08]  /*0000*/  LDC R1, c[0x0][0x37c] ;  /* 0x0000df00ff017b82 */ /* 0x000ff00000000800 */
[----:B------:R-:W0:Y:S01]  /*0010*/  LDC.64 R4, c[0x0][0x388] ;  /* 0x0000e200ff047b82 */ /* 0x000e220000000a00 */
[----:B------:R-:W1:Y:S07]  /*0020*/  LDCU.64 UR4, c[0x0][0x358] ;  /* 0x00006b00ff0477ac */ /* 0x000e6e0008000a00 */
[----:B------:R-:W1:Y:S01]  /*0030*/  LDC.64 R2, c[0x0][0x380] ;  /* 0x0000e000ff027b82 */ /* 0x000e620000000a00 */
[----:B0-----:R-:W-:-:S05]  /*0040*/  HSET2.BF16_V2.LTU.AND R5, R4, R5, PT ;  /* 0x0000000504057233 */ /* 0x001fca0003809002 */
[----:B-1----:R-:W-:Y:S01]  /*0050*/  STG.E desc[UR4][R2.64], R5 ;  /* 0x0000000502007986 */ /* 0x002fe2000c101904 */
[----:B------:R-:W-:Y:S05]  /*0060*/  EXIT ;  /* 0x000000000000794d */ /* 0x000fea0003800000 */
.L_x_2:
        /* <DEDUP_REMOVED lines=9> */
.L_x_14:


//--------------------- .text._Z9hlt2_maskPj14__nv_bfloat162S0_ --------------------------
	.section	.text._Z9hlt2_maskPj14__nv_bfloat162S0_,"ax",@progbits
	.align	128
        .global         _Z9hlt2_maskPj14__nv_bfloat162S0_
        .type           _Z9hlt2_maskPj14__nv_bfloat162S0_,@function
        .size           _Z9hlt2_maskPj14__nv_bfloat162S0_,(.L_x_15 - _Z9hlt2_maskPj14__nv_bfloat162S0_)
        .other          _Z9hlt2_maskPj14__nv_bfloat162S0_,@"STO_CUDA_ENTRY STV_DEFAULT"
_Z9hlt2_maskPj14__nv_bfloat162S0_:
.text._Z9hlt2_maskPj14__nv_bfloat162S0_:
[----:B------:R-:W-:Y:S08]  /*0000*/  LDC R1, c[0x0][0x37c] ;  /* 0x0000df00ff017b82 */ /* 0x000ff00000000800 */
[----:B------:R-:W0:Y:S01]  /*0010*/  LDC.64 R4, c[0x0][0x388] ;  /* 0x0000e200ff047b82 */ /* 0x000e220000000a00 */
[----:B------:R-:W1:Y:S07]  /*0020*/  LDCU.64 UR4, c[0x0][0x358] ;  /* 0x00006b00ff0477ac */ /* 0x000e6e0008000a00 */
[----:B------:R-:W1:Y:S01]  /*0030*/  LDC.64 R2, c[0x0][0x380] ;  /* 0x0000e000ff027b82 */ /* 0x000e620000000a00 */
[----:B0-----:R-:W-:-:S05]  /*0040*/  HSET2.BF16_V2.LT.AND R5, R4, R5, PT ;  /* 0x0000000504057233 */ /* 0x001fca0003801002 */
[----:B-1----:R-:W-:Y:S01]  /*0050*/  STG.E desc[UR4][R2.64], R5 ;  /* 0x0000000502007986 */ /* 0x002fe2000c101904 */
[----:B------:R-:W-:Y:S05]  /*0060*/  EXIT ;  /* 0x000000000000794d */ /* 0x000fea0003800000 */
.L_x_3:
        /* <DEDUP_REMOVED lines=9> */
.L_x_15:


//--------------------- .text._Z10hleu2_maskPj14__nv_bfloat162S0_ --------------------------
	.section	.text._Z10hleu2_maskPj14__nv_bfloat162S0_,"ax",@progbits
	.align	128
        .global         _Z10hleu2_maskPj14__nv_bfloat162S0_
        .type           _Z10hleu2_maskPj14__nv_bfloat162S0_,@function
        .size           _Z10hleu2_maskPj14__nv_bfloat162S0_,(.L_x_16 - _Z10hleu2_maskPj14__nv_bfloat162S0_)
        .other          _Z10hleu2_maskPj14__nv_bfloat162S0_,@"STO_CUDA_ENTRY STV_DEFAULT"
_Z10hleu2_maskPj14__nv_bfloat162S0_:
.text._Z10hleu2_maskPj14__nv_bfloat162S0_:
[----:B------:R-:W-:Y:S08]  /*0000*/  LDC R1, c[0x0][0x37c] ;  /* 0x0000df00ff017b82 */ /* 0x000ff00000000800 */
[----:B------:R-:W0:Y:S01]  /*0010*/  LDC.64 R4, c[0x0][0x388] ;  /* 0x0000e200ff047b82 */ /* 0x000e220000000a00 */
[----:B------:R-:W1:Y:S07]  /*0020*/  LDCU.64 UR4, c[0x0][0x358] ;  /* 0x00006b00ff0477ac */ /* 0x000e6e0008000a00 */
[----:B------:R-:W1:Y:S01]  /*0030*/  LDC.64 R2, c[0x0][0x380] ;  /* 0x0000e000ff027b82 */ /* 0x000e620000000a00 */
[----:B0-----:R-:W-:-:S05]  /*0040*/  HSET2.BF16_V2.LEU.AND R5, R4, R5, PT ;  /* 0x0000000504057233 */ /* 0x001fca000380b002 */
[----:B-1----:R-:W-:Y:S01]  /*0050*/  STG.E desc[UR4][R2.64], R5 ;  /* 0x0000000502007986 */ /* 0x002fe2000c101904 */
[----:B------:R-:W-:Y:S05]  /*0060*/  EXIT ;  /* 0x000000000000794d */ /* 0x000fea0003800000 */
.L_x_4:
        /* <DEDUP_REMOVED lines=9> */
.L_x_16:


//--------------------- .text._Z9hle2_maskPj14__nv_bfloat162S0_ --------------------------
	.section	.text._Z9hle2_maskPj14__nv_bfloat162S0_,"ax",@progbits
	.align	128
        .global         _Z9hle2_maskPj14__nv_bfloat162S0_
        .type           _Z9hle2_maskPj14__nv_bfloat162S0_,@function
        .size           _Z9hle2_maskPj14__nv_bfloat162S0_,(.L_x_17 - _Z9hle2_maskPj14__nv_bfloat162S0_)
        .other          _Z9hle2_maskPj14__nv_bfloat162S0_,@"STO_CUDA_ENTRY STV_DEFAULT"
_Z9hle2_maskPj14__nv_bfloat162S0_:
.text._Z9hle2_maskPj14__nv_bfloat162S0_:
[----:B------:R-:W-:Y:S08]  /*0000*/  LDC R1, c[0x0][0x37c] ;  /* 0x0000df00ff017b82 */ /* 0x000ff00000000800 */
[----:B------:R-:W0:Y:S01]  /*0010*/  LDC.64 R4, c[0x0][0x388] ;  /* 0x0000e200ff047b82 */ /* 0x000e220000000a00 */
[----:B------:R-:W1:Y:S07]  /*0020*/  LDCU.64 UR4, c[0x0][0x358] ;  /* 0x00006b00ff0477ac */ /* 0x000e6e0008000a00 */
[----:B------:R-:W1:Y:S01]  /*0030*/  LDC.64 R2, c[0x0][0x380] ;  /* 0x0000e000ff027b82 */ /* 0x000e620000000a00 */
[----:B0-----:R-:W-:-:S05]  /*0040*/  HSET2.BF16_V2.LE.AND R5, R4, R5, PT ;  /* 0x0000000504057233 */ /* 0x001fca0003803002 */
[----:B-1----:R-:W-:Y:S01]  /*0050*/  STG.E desc[UR4][R2.64], R5 ;  /* 0x0000000502007986 */ /* 0x002fe2000c101904 */
[----:B------:R-:W-:Y:S05]  /*0060*/  EXIT ;  /* 0x000000000000794d */ /* 0x000fea0003800000 */
.L_x_5:
        /* <DEDUP_REMOVED lines=9> */
.L_x_17:


//--------------------- .text._Z10hgtu2_maskPj14__nv_bfloat162S0_ --------------------------
	.section	.text._Z10hgtu2_maskPj14__nv_bfloat162S0_,"ax",@progbits
	.align	128
        .global         _Z10hgtu2_maskPj14__nv_bfloat162S0_
        .type           _Z10hgtu2_maskPj14__nv_bfloat162S0_,@function
        .size           _Z10hgtu2_maskPj14__nv_bfloat162S0_,(.L_x_18 - _Z10hgtu2_maskPj14__nv_bfloat162S0_)
        .other          _Z10hgtu2_maskPj14__nv_bfloat162S0_,@"STO_CUDA_ENTRY STV_DEFAULT"
_Z10hgtu2_maskPj14__nv_bfloat162S0_:
.text._Z10hgtu2_maskPj14__nv_bfloat162S0_:
[----:B------:R-:W-:Y:S08]  /*0000*/  LDC R1, c[0x0][0x37c] ;  /* 0x0000df00ff017b82 */ /* 0x000ff00000000800 */
[----:B------:R-:W0:Y:S01]  /*0010*/  LDC.64 R4, c[0x0][0x388] ;  /* 0x0000e200ff047b82 */ /* 0x000e220000000a00 */
[----:B------:R-:W1:Y:S07]  /*0020*/  LDCU.64 UR4, c[0x0][0x358] ;  /* 0x00006b00ff0477ac */ /* 0x000e6e0008000a00 */
[----:B------:R-:W1:Y:S01]  /*0030*/  LDC.64 R2, c[0x0][0x380] ;  /* 0x0000e000ff027b82 */ /* 0x000e620000000a00 */
[----:B0-----:R-:W-:-:S05]  /*0040*/  HSET2.BF16_V2.GTU.AND R5, R4, R5, PT ;  /* 0x0000000504057233 */ /* 0x001fca000380c002 */
[----:B-1----:R-:W-:Y:S01]  /*0050*/  STG.E desc[UR4][R2.64], R5 ;  /* 0x0000000502007986 */ /* 0x002fe2000c101904 */
[----:B------:R-:W-:Y:S05]  /*0060*/  EXIT ;  /* 0x000000000000794d */ /* 0x000fea0003800000 */
.L_x_6:
        /* <DEDUP_REMOVED lines=9> */
.L_x_18:


//--------------------- .text._Z9hgt2_maskPj14__nv_bfloat162S0_ --------------------------
	.section	.text._Z9hgt2_maskPj14__nv_bfloat162S0_,"ax",@progbits
	.align	128
        .global         _Z9hgt2_maskPj14__nv_bfloat162S0_
        .type           _Z9hgt2_maskPj14__nv_bfloat162S0_,@function
        .size           _Z9hgt2_maskPj14__nv_bfloat162S0_,(.L_x_19 - _Z9hgt2_maskPj14__nv_bfloat162S0_)
        .other          _Z9hgt2_maskPj14__nv_bfloat162S0_,@"STO_CUDA_ENTRY STV_DEFAULT"
_Z9hgt2_maskPj14__nv_bfloat162S0_:
.text._Z9hgt2_maskPj14__nv_bfloat162S0_:
[----:B------:R-:W-:Y:S08]  /*0000*/  LDC R1, c[0x0][0x37c] ;  /* 0x0000df00ff017b82 */ /* 0x000ff00000000800 */
[----:B------:R-:W0:Y:S01]  /*0010*/  LDC.64 R4, c[0x0][0x388] ;  /* 0x0000e200ff047b82 */ /* 0x000e220000000a00 */
[----:B------:R-:W1:Y:S07]  /*0020*/  LDCU.64 UR4, c[0x0][0x358] ;  /* 0x00006b00ff0477ac */ /* 0x000e6e0008000a00 */
[----:B------:R-:W1:Y:S01]  /*0030*/  LDC.64 R2, c[0x0][0x380] ;  /* 0x0000e000ff027b82 */ /* 0x000e620000000a00 */
[----:B0-----:R-:W-:-:S05]  /*0040*/  HSET2.BF16_V2.GT.AND R5, R4, R5, PT ;  /* 0x0000000504057233 */ /* 0x001fca0003804002 */
[----:B-1----:R-:W-:Y:S01]  /*0050*/  STG.E desc[UR4][R2.64], R5 ;  /* 0x0000000502007986 */ /* 0x002fe2000c101904 */
[----:B------:R-:W-:Y:S05]  /*0060*/  EXIT ;  /* 0x000000000000794d */ /* 0x000fea0003800000 */
.L_x_7:
        /* <DEDUP_REMOVED lines=9> */
.L_x_19:


//--------------------- .text._Z10hgeu2_maskPj14__nv_bfloat162S0_ --------------------------
	.section	.text._Z10hgeu2_maskPj14__nv_bfloat162S0_,"ax",@progbits
	.align	128
        .global         _Z10hgeu2_maskPj14__nv_bfloat162S0_
        .type           _Z10hgeu2_maskPj14__nv_bfloat162S0_,@function
        .size           _Z10hgeu2_maskPj14__nv_bfloat162S0_,(.L_x_20 - _Z10hgeu2_maskPj14__nv_bfloat162S0_)
        .other          _Z10hgeu2_maskPj14__nv_bfloat162S0_,@"STO_CUDA_ENTRY STV_DEFAULT"
_Z10hgeu2_maskPj14__nv_bfloat162S0_:
.text._Z10hgeu2_maskPj14__nv_bfloat162S0_:
[----:B------:R-:W-:Y:S08]  /*0000*/  LDC R1, c[0x0][0x37c] ;  /* 0x0000df00ff017b82 */ /* 0x000ff00000000800 */
[----:B------:R-:W0:Y:S01]  /*0010*/  LDC.64 R4, c[0x0][0x388] ;  /* 0x0000e200ff047b82 */ /* 0x000e220000000a00 */
[----:B------:R-:W1:Y:S07]  /*0020*/  LDCU.64 UR4, c[0x0][0x358] ;  /* 0x00006b00ff0477ac */ /* 0x000e6e0008000a00 */
[----:B------:R-:W1:Y:S01]  /*0030*/  LDC.64 R2, c[0x0][0x380] ;  /* 0x0000e000ff027b82 */ /* 0x000e620000000a00 */
[----:B0-----:R-:W-:-:S05]  /*0040*/  HSET2.BF16_V2.GEU.AND R5, R4, R5, PT ;  /* 0x0000000504057233 */ /* 0x001fca000380e002 */
[----:B-1----:R-:W-:Y:S01]  /*0050*/  STG.E desc[UR4][R2.64], R5 ;  /* 0x0000000502007986 */ /* 0x002fe2000c101904 */
[----:B------:R-:W-:Y:S05]  /*0060*/  EXIT ;  /* 0x000000000000794d */ /* 0x000fea0003800000 */
.L_x_8:
        /* <DEDUP_REMOVED lines=9> */
.L_x_20:


//--------------------- .text._Z9hge2_maskPj14__nv_bfloat162S0_ --------------------------
	.section	.text._Z9hge2_maskPj14__nv_bfloat162S0_,"ax",@progbits
	.align	128
        .global         _Z9hge2_maskPj14__nv_bfloat162S0_
        .type           _Z9hge2_maskPj14__nv_bfloat162S0_,@function
        .size           _Z9hge2_maskPj14__nv_bfloat162S0_,(.L_x_21 - _Z9hge2_maskPj14__nv_bfloat162S0_)
        .other          _Z9hge2_maskPj14__nv_bfloat162S0_,@"STO_CUDA_ENTRY STV_DEFAULT"
_Z9hge2_maskPj14__nv_bfloat162S0_:
.text._Z9hge2_maskPj14__nv_bfloat162S0_:
[----:B------:R-:W-:Y:S08]  /*0000*/  LDC R1, c[0x0][0x37c] ;  /* 0x0000df00ff017b82 */ /* 0x000ff00000000800 */
[----:B------:R-:W0:Y:S01]  /*0010*/  LDC.64 R4, c[0x0][0x388] ;  /* 0x0000e200ff047b82 */ /* 0x000e220000000a00 */
[----:B------:R-:W1:Y:S07]  /*0020*/  LDCU.64 UR4, c[0x0][0x358] ;  /* 0x00006b00ff0477ac */ /* 0x000e6e0008000a00 */
[----:B------:R-:W1:Y:S01]  /*0030*/  LDC.64 R2, c[0x0][0x380] ;  /* 0x0000e000ff027b82 */ /* 0x000e620000000a00 */
[----:B0-----:R-:W-:-:S05]  /*0040*/  HSET2.BF16_V2.GE.AND R5, R4, R5, PT ;  /* 0x0000000504057233 */ /* 0x001fca0003806002 */
[----:B-1----:R-:W-:Y:S01]  /*0050*/  STG.E desc[UR4][R2.64], R5 ;  /* 0x0000000502007986 */ /* 0x002fe2000c101904 */
[----:B------:R-:W-:Y:S05]  /*0060*/  EXIT ;  /* 0x000000000000794d */ /* 0x000fea0003800000 */
.L_x_9:
        /* <DEDUP_REMOVED lines=9> */
.L_x_21:


//--------------------- .text._Z10hequ2_maskPj14__nv_bfloat162S0_ --------------------------
	.section	.text._Z10hequ2_maskPj14__nv_bfloat162S0_,"ax",@progbits
	.align	128
        .global         _Z10hequ2_maskPj14__nv_bfloat162S0_
        .type           _Z10hequ2_maskPj14__nv_bfloat162S0_,@function
        .size           _Z10hequ2_maskPj14__nv_bfloat162S0_,(.L_x_22 - _Z10hequ2_maskPj14__nv_bfloat162S0_)
        .other          _Z10hequ2_maskPj14__nv_bfloat162S0_,@"STO_CUDA_ENTRY STV_DEFAULT"
_Z10hequ2_maskPj14__nv_bfloat162S0_:
.text._Z10hequ2_maskPj14__nv_bfloat162S0_:
[----:B------:R-:W-:Y:S08]  /*0000*/  LDC R1, c[0x0][0x37c] ;  /* 0x0000df00ff017b82 */ /* 0x000ff00000000800 */
[----:B------:R-:W0:Y:S01]  /*0010*/  LDC.64 R4, c[0x0][0x388] ;  /* 0x0000e200ff047b82 */ /* 0x000e220000000a00 */
[----:B------:R-:W1:Y:S07]  /*0020*/  LDCU.64 UR4, c[0x0][0x358] ;  /* 0x00006b00ff0477ac */ /* 0x000e6e0008000a00 */
[----:B------:R-:W1:Y:S01]  /*0030*/  LDC.64 R2, c[0x0][0x380] ;  /* 0x0000e000ff027b82 */ /* 0x000e620000000a00 */
[----:B0-----:R-:W-:-:S05]  /*0040*/  HSET2.BF16_V2.EQU.AND R5, R4, R5, PT ;  /* 0x0000000504057233 */ /* 0x001fca000380a002 */
[----:B-1----:R-:W-:Y:S01]  /*0050*/  STG.E desc[UR4][R2.64], R5 ;  /* 0x0000000502007986 */ /* 0x002fe2000c101904 */
[----:B------:R-:W-:Y:S05]  /*0060*/  EXIT ;  /* 0x000000000000794d */ /* 0x000fea0003800000 */
.L_x_10:
        /* <DEDUP_REMOVED lines=9> */
.L_x_22:


//--------------------- .text._Z9heq2_maskPj14__nv_bfloat162S0_ --------------------------
	.section	.text._Z9heq2_maskPj14__nv_bfloat162S0_,"ax",@progbits
	.align	128
        .global         _Z9heq2_maskPj14__nv_bfloat162S0_
        .type           _Z9heq2_maskPj14__nv_bfloat162S0_,@function
        .size           _Z9heq2_maskPj14__nv_bfloat162S0_,(.L_x_23 - _Z9heq2_maskPj14__nv_bfloat162S0_)
        .other          _Z9heq2_maskPj14__nv_bfloat162S0_,@"STO_CUDA_ENTRY STV_DEFAULT"
_Z9heq2_maskPj14__nv_bfloat162S0_:
.text._Z9heq2_maskPj14__nv_bfloat162S0_:
[----:B------:R-:W-:Y:S08]  /*0000*/  LDC R1, c[0x0][0x37c] ;  /* 0x0000df00ff017b82 */ /* 0x000ff00000000800 */
[----:B------:R-:W0:Y:S01]  /*0010*/  LDC.64 R4, c[0x0][0x388] ;  /* 0x0000e200ff047b82 */ /* 0x000e220000000a00 */
[----:B------:R-:W1:Y:S07]  /*0020*/  LDCU.64 UR4, c[0x0][0x358] ;  /* 0x00006b00ff0477ac */ /* 0x000e6e0008000a00 */
[----:B------:R-:W1:Y:S01]  /*0030*/  LDC.64 R2, c[0x0][0x380] ;  /* 0x0000e000ff027b82 */ /* 0x000e620000000a00 */
[----:B0-----:R-:W-:-:S05]  /*0040*/  HSET2.BF16_V2.EQ.AND R5, R4, R5, PT ;  /* 0x0000000504057233 */ /* 0x001fca0003802002 */
[----:B-1----:R-:W-:Y:S01]  /*0050*/  STG.E desc[UR4][R2.64], R5 ;  /* 0x0000000502007986 */ /* 0x002fe2000c101904 */
[----:B------:R-:W-:Y:S05]  /*0060*/  EXIT ;  /* 0x000000000000794d */ /* 0x000fea0003800000 */
.L_x_11:
        /* <DEDUP_REMOVED lines=9> */
.L_x_23:


//--------------------- .nv.shared.reserved.0     --------------------------
	.section	.nv.shared.reserved.0,"aw",@nobits
	.weak		__nv_reservedSMEM_offset_0_alias
	.size		__nv_reservedSMEM_offset_0_alias, 0, 64
	.other		__nv_reservedSMEM_offset_0_alias,@"STO_CUDA_RESERVED_SHARED STV_DEFAULT"
__nv_reservedSMEM_offset_0_alias:
	.zero		0
	.zero		64


//--------------------- .nv.constant0._Z10hneu2_maskPj14__nv_bfloat162S0_ --------------------------
	.section	.nv.constant0._Z10hneu2_maskPj14__nv_bfloat162S0_,"a",@progbits
	.sectionflags	@""
	.align	4
.nv.constant0._Z10hneu2_maskPj14__nv_bfloat162S0_:
	.zero		912


//--------------------- .nv.constant0._Z9hne2_maskPj14__nv_bfloat162S0_ --------------------------
	.section	.nv.constant0._Z9hne2_maskPj14__nv_bfloat162S0_,"a",@progbits
	.sectionflags	@""
	.align	4
.nv.constant0._Z9hne2_maskPj14__nv_bfloat162S0_:
	.zero		912


//--------------------- .nv.constant0._Z10hltu2_maskPj14__nv_bfloat162S0_ --------------------------
	.section	.nv.constant0._Z10hltu2_maskPj14__nv_bfloat162S0_,"a",@progbits
	.sectionflags	@""
	.align	4
.nv.constant0._Z10hltu2_maskPj14__nv_bfloat162S0_:
	.zero		912


//--------------------- .nv.constant0._Z9hlt2_maskPj14__nv_bfloat162S0_ --------------------------
	.section	.nv.constant0._Z9hlt2_maskPj14__nv_bfloat162S0_,"a",@progbits
	.sectionflags	@""
	.align	4
.nv.constant0._Z9hlt2_maskPj14__nv_bfloat162S0_:
	.zero		912


//--------------------- .nv.constant0._Z10hleu2_maskPj14__nv_bfloat162S0_ --------------------------
	.section	.nv.constant0._Z10hleu2_maskPj14__nv_bfloat162S0_,"a",@progbits
	.sectionflags	@""
	.align	4
.nv.constant0._Z10hleu2_maskPj14__nv_bfloat162S0_:
	.zero		912


//--------------------- .nv.constant0._Z9hle2_maskPj14__nv_bfloat162S0_ --------------------------
	.section	.nv.constant0._Z9hle2_maskPj14__nv_bfloat162S0_,"a",@progbits
	.sectionflags	@""
	.align	4
.nv.constant0._Z9hle2_maskPj14__nv_bfloat162S0_:
	.zero		912


//--------------------- .nv.constant0._Z10hgtu2_maskPj14__nv_bfloat162S0_ --------------------------
	.section	.nv.constant0._Z10hgtu2_maskPj14__nv_bfloat162S0_,"a",@progbits
	.sectionflags	@""
	.align	4
.nv.constant0._Z10hgtu2_maskPj14__nv_bfloat162S0_:
	.zero		912


//--------------------- .nv.constant0._Z9hgt2_maskPj14__nv_bfloat162S0_ --------------------------
	.section	.nv.constant0._Z9hgt2_maskPj14__nv_bfloat162S0_,"a",@progbits
	.sectionflags	@""
	.align	4
.nv.constant0._Z9hgt2_maskPj14__nv_bfloat162S0_:
	.zero		912


//--------------------- .nv.constant0._Z10hgeu2_maskPj14__nv_bfloat162S0_ --------------------------
	.section	.nv.constant0._Z10hgeu2_maskPj14__nv_bfloat162S0_,"a",@progbits
	.sectionflags	@""
	.align	4
.nv.constant0._Z10hgeu2_maskPj14__nv_bfloat162S0_:
	.zero		912


//--------------------- .nv.constant0._Z9hge2_maskPj14__nv_bfloat162S0_ --------------------------
	.section	.nv.constant0._Z9hge2_maskPj14__nv_bfloat162S0_,"a",@progbits
	.sectionflags	@""
	.align	4
.nv.constant0._Z9hge2_maskPj14__nv_bfloat162S0_:
	.zero		912


//--------------------- .nv.constant0._Z10hequ2_maskPj14__nv_bfloat162S0_ --------------------------
	.section	.nv.constant0._Z10hequ2_maskPj14__nv_bfloat162S0_,"a",@progbits
	.sectionflags	@""
	.align	4
.nv.constant0._Z10hequ2_maskPj14__nv_bfloat162S0_:
	.zero		912


//--------------------- .nv.constant0._Z9heq2_maskPj14__nv_bfloat162S0_ --------------------------
	.section	.nv.constant0._Z9heq2_maskPj14__nv_bfloat162S0_,"a",@progbits
	.sectionflags	@""
	.align	4
.nv.constant0._Z9heq2_maskPj14__nv_bfloat162S0_:
	.zero		912


//--------------------- SYMBOLS --------------------------

	.type		.nv.reservedSmem.offset0,@object
	.size		.nv.reservedSmem.offset0,0x4
